	.target	sm_100a

	.elftype	@"ET_EXEC"


//--------------------- .note.nv.tkinfo           --------------------------
	.section	.note.nv.tkinfo,"",@"SHT_NOTE"
	.sectionflags	@"SHF_NOTE_NV_TKINFO"
	.tkinfo
        /*0018*/ 	.word	0x00000002
        /*0030*/ 	.string	""
        /*0030*/ 	.string	"ptxas"
        /*0030*/ 	.string	"Cuda compilation tools, release 13.0, V13.0.88"
        /*0030*/ 	.string	"Build cuda_13.0.r13.0/compiler.36424714_0"
        /*0030*/ 	.string	"-arch sm_100a -m 64 "



//--------------------- .note.nv.cuinfo           --------------------------
	.section	.note.nv.cuinfo,"",@"SHT_NOTE"
	.sectionflags	@"SHF_NOTE_NV_CUINFO"
        /*0018*/ 	.short	0x0002
        /*001a*/ 	.short	0x0064
        /*001c*/ 	.short	0x0082
	.zero		2


//--------------------- .nv.info                  --------------------------
	.section	.nv.info,"",@"SHT_CUDA_INFO"
	.align	4


	//----- nvinfo : EIATTR_REGCOUNT
	.align		4
        /*0000*/ 	.byte	0x04, 0x2f
        /*0002*/ 	.short	(.L_19 - .L_18)
	.align		4
.L_18:
        /*0004*/ 	.word	index@(_ZN7cutlass13device_kernelINS_4gemm6kernel13GemmUniversalIN4cute5tupleIJiiiiEEENS1_10collective13CollectiveMmaINS1_35MainloopSm100TmaUmmaWarpSpecializedILi6ELi2ELi4ENS5_IJNS4_1CILi8EEENSA_ILi1EEESC_EEEEENS5_IJNSA_ILi128EEESF_SF_EEENS_6half_tENS5_IJlSC_lEEESH_SI_NS4_8TiledMMAINS4_8MMA_AtomIJNS4_26SM100_MMA_F16BF16_2x1SM_SSISH_SH_fLi128ELi128ELNS4_4UMMA5MajorE0ELSN_0ELNSM_7ScaleInE0ELSO_0EEEEEENS4_6LayoutINS5_IJSC_SC_SC_EEENS5_IJNSA_ILi0EEEST_ST_EEEEENS5_IJNS4_10UnderscoreESW_SW_EEEEENS4_18SM100_TMA_2SM_LOADENS4_14ComposedLayoutINS4_7SwizzleILi3ELi4ELi3EEENS4_18smem_ptr_flag_bitsILi16EEENSR_INS5_IJSB_NSA_ILi64EEEEEENS5_IJS15_SC_EEEEEEEvNS4_8identityENS4_28SM100_TMA_2SM_LOAD_MULTICASTES19_vS1A_EENS_8epilogue10collective18CollectiveEpilogueINS1D_23Sm100TmaWarpSpecializedILi4ELi2ELi16ELb1ELb0EEEJNS5_IJS15_SF_SF_EEENS5_IJNSR_IS15_SC_EENSR_INS5_IJNSA_ILi16EEENSA_ILi2EEEEEENS5_IJSC_S15_EEEEEEEESH_SI_SH_SI_NS1D_6fusion15FusionCallbacksIS1H_NS1Q_17LinearCombinationISH_fSH_fLNS_15FloatRoundStyleE2EEES1I_S1P_JEEENS4_5SM1004TMEM4LOAD26SM100_TMEM_LOAD_32dp32b16xENS4_13SM90_TMA_LOADENS10_INS11_ILi1ELi4ELi3EEES14_NSR_INS5_IJSB_S1K_EEENS5_IJS1K_SC_EEEEEEENS4_39AutoVectorizingCopyWithAssumedAlignmentILi128EEENS4_14SM90_TMA_STOREES25_S27_S27_EEEvvEEEEvNT_6ParamsE)
        /*0008*/ 	.word	0x00000044


	//----- nvinfo : EIATTR_FRAME_SIZE
	.align		4
.L_19:
        /*000c*/ 	.byte	0x04, 0x11
        /*000e*/ 	.short	(.L_21 - .L_20)
	.align		4
.L_20:
        /*0010*/ 	.word	index@($__internal_2_$__cuda_sm10x_tcgen05_guardrail_trap_unallocated_columns_being_dealloced)
        /*0014*/ 	.word	0x00000000


	//----- nvinfo : EIATTR_FRAME_SIZE
	.align		4
.L_21:
        /*0018*/ 	.byte	0x04, 0x11
        /*001a*/ 	.short	(.L_23 - .L_22)
	.align		4
.L_22:
        /*001c*/ 	.word	index@($__internal_1_$__cuda_sm10x_tcgen05_guardrail_trap_phase_invalid_during_alloc)
        /*0020*/ 	.word	0x00000000


	//----- nvinfo : EIATTR_FRAME_SIZE
	.align		4
.L_23:
        /*0024*/ 	.byte	0x04, 0x11
        /*0026*/ 	.short	(.L_25 - .L_24)
	.align		4
.L_24:
        /*0028*/ 	.word	index@($__internal_0_$__cuda_sm10x_tcgen05_guardrail_trap_col_being_dealloced_not_returned_by_alloc)
        /*002c*/ 	.word	0x00000000


	//----- nvinfo : EIATTR_FRAME_SIZE
	.align		4
.L_25:
        /*0030*/ 	.byte	0x04, 0x11
        /*0032*/ 	.short	(.L_27 - .L_26)
	.align		4
.L_26:
        /*0034*/ 	.word	index@(_ZN7cutlass13device_kernelINS_4gemm6kernel13GemmUniversalIN4cute5tupleIJiiiiEEENS1_10collective13CollectiveMmaINS1_35MainloopSm100TmaUmmaWarpSpecializedILi6ELi2ELi4ENS5_IJNS4_1CILi8EEENSA_ILi1EEESC_EEEEENS5_IJNSA_ILi128EEESF_SF_EEENS_6half_tENS5_IJlSC_lEEESH_SI_NS4_8TiledMMAINS4_8MMA_AtomIJNS4_26SM100_MMA_F16BF16_2x1SM_SSISH_SH_fLi128ELi128ELNS4_4UMMA5MajorE0ELSN_0ELNSM_7ScaleInE0ELSO_0EEEEEENS4_6LayoutINS5_IJSC_SC_SC_EEENS5_IJNSA_ILi0EEEST_ST_EEEEENS5_IJNS4_10UnderscoreESW_SW_EEEEENS4_18SM100_TMA_2SM_LOADENS4_14ComposedLayoutINS4_7SwizzleILi3ELi4ELi3EEENS4_18smem_ptr_flag_bitsILi16EEENSR_INS5_IJSB_NSA_ILi64EEEEEENS5_IJS15_SC_EEEEEEEvNS4_8identityENS4_28SM100_TMA_2SM_LOAD_MULTICASTES19_vS1A_EENS_8epilogue10collective18CollectiveEpilogueINS1D_23Sm100TmaWarpSpecializedILi4ELi2ELi16ELb1ELb0EEEJNS5_IJS15_SF_SF_EEENS5_IJNSR_IS15_SC_EENSR_INS5_IJNSA_ILi16EEENSA_ILi2EEEEEENS5_IJSC_S15_EEEEEEEESH_SI_SH_SI_NS1D_6fusion15FusionCallbacksIS1H_NS1Q_17LinearCombinationISH_fSH_fLNS_15FloatRoundStyleE2EEES1I_S1P_JEEENS4_5SM1004TMEM4LOAD26SM100_TMEM_LOAD_32dp32b16xENS4_13SM90_TMA_LOADENS10_INS11_ILi1ELi4ELi3EEES14_NSR_INS5_IJSB_S1K_EEENS5_IJS1K_SC_EEEEEEENS4_39AutoVectorizingCopyWithAssumedAlignmentILi128EEENS4_14SM90_TMA_STOREES25_S27_S27_EEEvvEEEEvNT_6ParamsE)
        /*0038*/ 	.word	0x00000000


	//----- nvinfo : EIATTR_MIN_STACK_SIZE
	.align		4
.L_27:
        /*003c*/ 	.byte	0x04, 0x12
        /*003e*/ 	.short	(.L_29 - .L_28)
	.align		4
.L_28:
        /*0040*/ 	.word	index@(_ZN7cutlass13device_kernelINS_4gemm6kernel13GemmUniversalIN4cute5tupleIJiiiiEEENS1_10collective13CollectiveMmaINS1_35MainloopSm100TmaUmmaWarpSpecializedILi6ELi2ELi4ENS5_IJNS4_1CILi8EEENSA_ILi1EEESC_EEEEENS5_IJNSA_ILi128EEESF_SF_EEENS_6half_tENS5_IJlSC_lEEESH_SI_NS4_8TiledMMAINS4_8MMA_AtomIJNS4_26SM100_MMA_F16BF16_2x1SM_SSISH_SH_fLi128ELi128ELNS4_4UMMA5MajorE0ELSN_0ELNSM_7ScaleInE0ELSO_0EEEEEENS4_6LayoutINS5_IJSC_SC_SC_EEENS5_IJNSA_ILi0EEEST_ST_EEEEENS5_IJNS4_10UnderscoreESW_SW_EEEEENS4_18SM100_TMA_2SM_LOADENS4_14ComposedLayoutINS4_7SwizzleILi3ELi4ELi3EEENS4_18smem_ptr_flag_bitsILi16EEENSR_INS5_IJSB_NSA_ILi64EEEEEENS5_IJS15_SC_EEEEEEEvNS4_8identityENS4_28SM100_TMA_2SM_LOAD_MULTICASTES19_vS1A_EENS_8epilogue10collective18CollectiveEpilogueINS1D_23Sm100TmaWarpSpecializedILi4ELi2ELi16ELb1ELb0EEEJNS5_IJS15_SF_SF_EEENS5_IJNSR_IS15_SC_EENSR_INS5_IJNSA_ILi16EEENSA_ILi2EEEEEENS5_IJSC_S15_EEEEEEEESH_SI_SH_SI_NS1D_6fusion15FusionCallbacksIS1H_NS1Q_17LinearCombinationISH_fSH_fLNS_15FloatRoundStyleE2EEES1I_S1P_JEEENS4_5SM1004TMEM4LOAD26SM100_TMEM_LOAD_32dp32b16xENS4_13SM90_TMA_LOADENS10_INS11_ILi1ELi4ELi3EEES14_NSR_INS5_IJSB_S1K_EEENS5_IJS1K_SC_EEEEEEENS4_39AutoVectorizingCopyWithAssumedAlignmentILi128EEENS4_14SM90_TMA_STOREES25_S27_S27_EEEvvEEEEvNT_6ParamsE)
        /*0044*/ 	.word	0x00000000
.L_29:


//--------------------- .nv.compat                --------------------------
	.section	.nv.compat,"",@"SHT_CUDA_COMPAT_INFO"
	.align	4
        /*0000*/ 	.byte	0x02, 0x09, 0x01, 0x00, 0x02, 0x02, 0x02, 0x00, 0x02, 0x05, 0x05, 0x00, 0x03, 0x07, 0x01, 0x01
        /*0010*/ 	.byte	0x02, 0x03, 0x01, 0x00, 0x02, 0x06, 0x01, 0x00, 0x04, 0x0b, 0x08, 0x00, 0x09, 0x00, 0x00, 0x00
        /*0020*/ 	.byte	0x00, 0x00, 0x00, 0x00


//--------------------- .nv.info._ZN7cutlass13device_kernelINS_4gemm6kernel13GemmUniversalIN4cute5tupleIJiiiiEEENS1_10collective13CollectiveMmaINS1_35MainloopSm100TmaUmmaWarpSpecializedILi6ELi2ELi4ENS5_IJNS4_1CILi8EEENSA_ILi1EEESC_EEEEENS5_IJNSA_ILi128EEESF_SF_EEENS_6half_tENS5_IJlSC_lEEESH_SI_NS4_8TiledMMAINS4_8MMA_AtomIJNS4_26SM100_MMA_F16BF16_2x1SM_SSISH_SH_fLi128ELi128ELNS4_4UMMA5MajorE0ELSN_0ELNSM_7ScaleInE0ELSO_0EEEEEENS4_6LayoutINS5_IJSC_SC_SC_EEENS5_IJNSA_ILi0EEEST_ST_EEEEENS5_IJNS4_10UnderscoreESW_SW_EEEEENS4_18SM100_TMA_2SM_LOADENS4_14ComposedLayoutINS4_7SwizzleILi3ELi4ELi3EEENS4_18smem_ptr_flag_bitsILi16EEENSR_INS5_IJSB_NSA_ILi64EEEEEENS5_IJS15_SC_EEEEEEEvNS4_8identityENS4_28SM100_TMA_2SM_LOAD_MULTICASTES19_vS1A_EENS_8epilogue10collective18CollectiveEpilogueINS1D_23Sm100TmaWarpSpecializedILi4ELi2ELi16ELb1ELb0EEEJNS5_IJS15_SF_SF_EEENS5_IJNSR_IS15_SC_EENSR_INS5_IJNSA_ILi16EEENSA_ILi2EEEEEENS5_IJSC_S15_EEEEEEEESH_SI_SH_SI_NS1D_6fusion15FusionCallbacksIS1H_NS1Q_17LinearCombinationISH_fSH_fLNS_15FloatRoundStyleE2EEES1I_S1P_JEEENS4_5SM1004TMEM4LOAD26SM100_TMEM_LOAD_32dp32b16xENS4_13SM90_TMA_LOADENS10_INS11_ILi1ELi4ELi3EEES14_NSR_INS5_IJSB_S1K_EEENS5_IJS1K_SC_EEEEEEENS4_39AutoVectorizingCopyWithAssumedAlignmentILi128EEENS4_14SM90_TMA_STOREES25_S27_S27_EEEvvEEEEvNT_6ParamsE --------------------------
	.section	.nv.info._ZN7cutlass13device_kernelINS_4gemm6kernel13GemmUniversalIN4cute5tupleIJiiiiEEENS1_10collective13CollectiveMmaINS1_35MainloopSm100TmaUmmaWarpSpecializedILi6ELi2ELi4ENS5_IJNS4_1CILi8EEENSA_ILi1EEESC_EEEEENS5_IJNSA_ILi128EEESF_SF_EEENS_6half_tENS5_IJlSC_lEEESH_SI_NS4_8TiledMMAINS4_8MMA_AtomIJNS4_26SM100_MMA_F16BF16_2x1SM_SSISH_SH_fLi128ELi128ELNS4_4UMMA5MajorE0ELSN_0ELNSM_7ScaleInE0ELSO_0EEEEEENS4_6LayoutINS5_IJSC_SC_SC_EEENS5_IJNSA_ILi0EEEST_ST_EEEEENS5_IJNS4_10UnderscoreESW_SW_EEEEENS4_18SM100_TMA_2SM_LOADENS4_14ComposedLayoutINS4_7SwizzleILi3ELi4ELi3EEENS4_18smem_ptr_flag_bitsILi16EEENSR_INS5_IJSB_NSA_ILi64EEEEEENS5_IJS15_SC_EEEEEEEvNS4_8identityENS4_28SM100_TMA_2SM_LOAD_MULTICASTES19_vS1A_EENS_8epilogue10collective18CollectiveEpilogueINS1D_23Sm100TmaWarpSpecializedILi4ELi2ELi16ELb1ELb0EEEJNS5_IJS15_SF_SF_EEENS5_IJNSR_IS15_SC_EENSR_INS5_IJNSA_ILi16EEENSA_ILi2EEEEEENS5_IJSC_S15_EEEEEEEESH_SI_SH_SI_NS1D_6fusion15FusionCallbacksIS1H_NS1Q_17LinearCombinationISH_fSH_fLNS_15FloatRoundStyleE2EEES1I_S1P_JEEENS4_5SM1004TMEM4LOAD26SM100_TMEM_LOAD_32dp32b16xENS4_13SM90_TMA_LOADENS10_INS11_ILi1ELi4ELi3EEES14_NSR_INS5_IJSB_S1K_EEENS5_IJS1K_SC_EEEEEEENS4_39AutoVectorizingCopyWithAssumedAlignmentILi128EEENS4_14SM90_TMA_STOREES25_S27_S27_EEEvvEEEEvNT_6ParamsE,"",@"SHT_CUDA_INFO"
	.sectionflags	@""
	.align	4


	//----- nvinfo : EIATTR_CUDA_API_VERSION
	.align		4
        /*0000*/ 	.byte	0x04, 0x37
        /*0002*/ 	.short	(.L_31 - .L_30)
.L_30:
        /*0004*/ 	.word	0x00000082


	//----- nvinfo : EIATTR_KPARAM_INFO
	.align		4
.L_31:
        /*0008*/ 	.byte	0x04, 0x17
        /*000a*/ 	.short	(.L_33 - .L_32)
.L_32:
        /*000c*/ 	.word	0x00000000
        /*0010*/ 	.short	0x0000
        /*0012*/ 	.short	0x0000
        /*0014*/ 	.byte	0x00, 0xf0, 0x01, 0x20


	//----- nvinfo : EIATTR_AT_ENTRY_FRAGMENTS
	.align		4
.L_33:
        /*0018*/ 	.byte	0x04, 0x4f
        /*001a*/ 	.short	(.L_35 - .L_34)


	//   ....[0]....
.L_34:
        /*001c*/ 	.word	0x00000007


	//----- nvinfo : EIATTR_RESERVED_SMEM_USED
	.align		4
.L_35:
        /*0020*/ 	.byte	0x01, 0x41
	.zero		2


	//----- nvinfo : EIATTR_SPARSE_MMA_MASK
	.align		4
        /*0024*/ 	.byte	0x03, 0x50
        /*0026*/ 	.short	0x0000


	//----- nvinfo : EIATTR_TCGEN05_2CTA_USED
	.align		4
        /*0028*/ 	.byte	0x01, 0x52
	.zero		2


	//----- nvinfo : EIATTR_MAXREG_COUNT
	.align		4
        /*002c*/ 	.byte	0x03, 0x1b
        /*002e*/ 	.short	0x00ff


	//----- nvinfo : EIATTR_NUM_BARRIERS
	.align		4
        /*0030*/ 	.byte	0x02, 0x4c
        /*0032*/ 	.byte	0x07
	.zero		1


	//----- nvinfo : EIATTR_EXTERNS
	.align		4
        /*0034*/ 	.byte	0x04, 0x0f
        /*0036*/ 	.short	(.L_37 - .L_36)


	//   ....[0]....
	.align		4
.L_36:
        /*0038*/ 	.word	index@(__assertfail)


	//----- nvinfo : EIATTR_MERCURY_ISA_VERSION
	.align		4
.L_37:
        /*003c*/ 	.byte	0x03, 0x5f
        /*003e*/ 	.short	0x0101


	//----- nvinfo : EIATTR_INT_WARP_WIDE_INSTR_OFFSETS
	.align		4
        /*0040*/ 	.byte	0x04, 0x31
        /*0042*/ 	.short	(.L_39 - .L_38)


	//   ....[0]....
.L_38:
        /*0044*/ 	.word	0x00000db0


	//   ....[1]....
        /*0048*/ 	.word	0x00000e50


	//   ....[2]....
        /*004c*/ 	.word	0x00004800


	//   ....[3]....
        /*0050*/ 	.word	0x00004830


	//   ....[4]....
        /*0054*/ 	.word	0x00004850


	//   ....[5]....
        /*0058*/ 	.word	0x00005410


	//   ....[6]....
        /*005c*/ 	.word	0x000054b0


	//   ....[7]....
        /*0060*/ 	.word	0x00005560


	//   ....[8]....
        /*0064*/ 	.word	0x000055e0


	//   ....[9]....
        /*0068*/ 	.word	0x00005690


	//   ....[10]....
        /*006c*/ 	.word	0x00005740


	//   ....[11]....
        /*0070*/ 	.word	0x000057c0


	//   ....[12]....
        /*0074*/ 	.word	0x00005880


	//   ....[13]....
        /*0078*/ 	.word	0x00005940


	//   ....[14]....
        /*007c*/ 	.word	0x000059f0


	//   ....[15]....
        /*0080*/ 	.word	0x00005ae0


	//   ....[16]....
        /*0084*/ 	.word	0x00005bc0


	//----- nvinfo : EIATTR_COOP_GROUP_MASK_REGIDS
	.align		4
.L_39:
        /*0088*/ 	.byte	0x04, 0x29
        /*008a*/ 	.short	(.L_41 - .L_40)


	//   ....[0]....
.L_40:
        /*008c*/ 	.word	0xffffffff


	//   ....[1]....
        /*0090*/ 	.word	0xffffffff


	//   ....[2]....
        /*0094*/ 	.word	0xffffffff


	//   ....[3]....
        /*0098*/ 	.word	0xffffffff


	//   ....[4]....
        /*009c*/ 	.word	0xffffffff


	//   ....[5]....
        /*00a0*/ 	.word	0xffffffff


	//   ....[6]....
        /*00a4*/ 	.word	0xffffffff


	//   ....[7]....
        /*00a8*/ 	.word	0xffffffff


	//   ....[8]....
        /*00ac*/ 	.word	0xffffffff


	//   ....[9]....
        /*00b0*/ 	.word	0xffffffff


	//   ....[10]....
        /*00b4*/ 	.word	0xffffffff


	//   ....[11]....
        /*00b8*/ 	.word	0xffffffff


	//   ....[12]....
        /*00bc*/ 	.word	0xffffffff


	//   ....[13]....
        /*00c0*/ 	.word	0xffffffff


	//----- nvinfo : EIATTR_COOP_GROUP_INSTR_OFFSETS
	.align		4
.L_41:
        /*00c4*/ 	.byte	0x04, 0x28
        /*00c6*/ 	.short	(.L_43 - .L_42)


	//   ....[0]....
.L_42:
        /*00c8*/ 	.word	0x000000b0


	//   ....[1]....
        /*00cc*/ 	.word	0x00000520


	//   ....[2]....
        /*00d0*/ 	.word	0x00000720


	//   ....[3]....
        /*00d4*/ 	.word	0x000008b0


	//   ....[4]....
        /*00d8*/ 	.word	0x000009a0


	//   ....[5]....
        /*00dc*/ 	.word	0x00000b00


	//   ....[6]....
        /*00e0*/ 	.word	0x00000c90


	//   ....[7]....
        /*00e4*/ 	.word	0x00000ed0


	//   ....[8]....
        /*00e8*/ 	.word	0x00002450


	//   ....[9]....
        /*00ec*/ 	.word	0x00003420


	//   ....[10]....
        /*00f0*/ 	.word	0x000038f0


	//   ....[11]....
        /*00f4*/ 	.word	0x00003920


	//   ....[12]....
        /*00f8*/ 	.word	0x00004700


	//   ....[13]....
        /*00fc*/ 	.word	0x00004910


	//----- nvinfo : EIATTR_VRC_CTA_INIT_COUNT
	.align		4
.L_43:
        /*0100*/ 	.byte	0x02, 0x4a
        /*0102*/ 	.byte	0x80
	.zero		1


	//----- nvinfo : EIATTR_SYSCALL_OFFSETS
	.align		4
        /*0104*/ 	.byte	0x04, 0x46
        /*0106*/ 	.short	(.L_45 - .L_44)


	//   ....[0]....
.L_44:
        /*0108*/ 	.word	0x00006750


	//   ....[1]....
        /*010c*/ 	.word	0x00006840


	//   ....[2]....
        /*0110*/ 	.word	0x00006fe0


	//   ....[3]....
        /*0114*/ 	.word	0x00007910


	//   ....[4]....
        /*0118*/ 	.word	0x000081e0


	//   ....[5]....
        /*011c*/ 	.word	0x00008ab0


	//----- nvinfo : EIATTR_MBARRIER_INSTR_OFFSETS
	.align		4
.L_45:
        /*0120*/ 	.byte	0x04, 0x39
        /*0122*/ 	.short	(.L_47 - .L_46)


	//   ....[0]....
.L_46:
        /*0124*/ 	.word	0x00000650
        /*0128*/ 	.word	0x000000ff
        /*012c*/ 	.word	0x00000000
        /*0130*/ 	.short	0x0100
        /*0132*/ 	.byte	0x04
	.zero		1


	//   ....[1]....
        /*0134*/ 	.word	0x00000660
        /*0138*/ 	.word	0x000000ff
        /*013c*/ 	.word	0x00000030
        /*0140*/ 	.short	0x0100
        /*0142*/ 	.byte	0x04
	.zero		1


	//   ....[2]....
        /*0144*/ 	.word	0x00000670
        /*0148*/ 	.word	0x000000ff
        /*014c*/ 	.word	0x00000008
        /*0150*/ 	.short	0x0100
        /*0152*/ 	.byte	0x04
	.zero		1


	//   ....[3]....
        /*0154*/ 	.word	0x00000680
        /*0158*/ 	.word	0x000000ff
        /*015c*/ 	.word	0x00000038
        /*0160*/ 	.short	0x0100
        /*0162*/ 	.byte	0x04
	.zero		1


	//   ....[4]....
        /*0164*/ 	.word	0x00000690
        /*0168*/ 	.word	0x000000ff
        /*016c*/ 	.word	0x00000010
        /*0170*/ 	.short	0x0100
        /*0172*/ 	.byte	0x04
	.zero		1


	//   ....[5]....
        /*0174*/ 	.word	0x000006a0
        /*0178*/ 	.word	0x000000ff
        /*017c*/ 	.word	0x00000040
        /*0180*/ 	.short	0x0100
        /*0182*/ 	.byte	0x04
	.zero		1


	//   ....[6]....
        /*0184*/ 	.word	0x000006b0
        /*0188*/ 	.word	0x000000ff
        /*018c*/ 	.word	0x00000018
        /*0190*/ 	.short	0x0100
        /*0192*/ 	.byte	0x04
	.zero		1


	//   ....[7]....
        /*0194*/ 	.word	0x000006c0
        /*0198*/ 	.word	0x000000ff
        /*019c*/ 	.word	0x00000048
        /*01a0*/ 	.short	0x0100
        /*01a2*/ 	.byte	0x04
	.zero		1


	//   ....[8]....
        /*01a4*/ 	.word	0x000006d0
        /*01a8*/ 	.word	0x000000ff
        /*01ac*/ 	.word	0x00000020
        /*01b0*/ 	.short	0x0100
        /*01b2*/ 	.byte	0x04
	.zero		1


	//   ....[9]....
        /*01b4*/ 	.word	0x000006e0
        /*01b8*/ 	.word	0x000000ff
        /*01bc*/ 	.word	0x00000050
        /*01c0*/ 	.short	0x0100
        /*01c2*/ 	.byte	0x04
	.zero		1


	//   ....[10]....
        /*01c4*/ 	.word	0x000006f0
        /*01c8*/ 	.word	0x000000ff
        /*01cc*/ 	.word	0x00000028
        /*01d0*/ 	.short	0x0100
        /*01d2*/ 	.byte	0x04
	.zero		1


	//   ....[11]....
        /*01d4*/ 	.word	0x00000700
        /*01d8*/ 	.word	0x000000ff
        /*01dc*/ 	.word	0x00000058
        /*01e0*/ 	.short	0x0100
        /*01e2*/ 	.byte	0x04
	.zero		1


	//   ....[12]....
        /*01e4*/ 	.word	0x00000820
        /*01e8*/ 	.word	0x000000ff
        /*01ec*/ 	.word	0x00000060
        /*01f0*/ 	.short	0x0100
        /*01f2*/ 	.byte	0x04
	.zero		1


	//   ....[13]....
        /*01f4*/ 	.word	0x00000830
        /*01f8*/ 	.word	0x000000ff
        /*01fc*/ 	.word	0x00000080
        /*0200*/ 	.short	0x0100
        /*0202*/ 	.byte	0x04
	.zero		1


	//   ....[14]....
        /*0204*/ 	.word	0x00000840
        /*0208*/ 	.word	0x000000ff
        /*020c*/ 	.word	0x00000068
        /*0210*/ 	.short	0x0100
        /*0212*/ 	.byte	0x04
	.zero		1


	//   ....[15]....
        /*0214*/ 	.word	0x00000850
        /*0218*/ 	.word	0x000000ff
        /*021c*/ 	.word	0x00000088
        /*0220*/ 	.short	0x0100
        /*0222*/ 	.byte	0x04
	.zero		1


	//   ....[16]....
        /*0224*/ 	.word	0x00000860
        /*0228*/ 	.word	0x000000ff
        /*022c*/ 	.word	0x00000070
        /*0230*/ 	.short	0x0100
        /*0232*/ 	.byte	0x04
	.zero		1


	//   ....[17]....
        /*0234*/ 	.word	0x00000870
        /*0238*/ 	.word	0x000000ff
        /*023c*/ 	.word	0x00000090
        /*0240*/ 	.short	0x0100
        /*0242*/ 	.byte	0x04
	.zero		1


	//   ....[18]....
        /*0244*/ 	.word	0x00000880
        /*0248*/ 	.word	0x000000ff
        /*024c*/ 	.word	0x00000078
        /*0250*/ 	.short	0x0100
        /*0252*/ 	.byte	0x04
	.zero		1


	//   ....[19]....
        /*0254*/ 	.word	0x00000890
        /*0258*/ 	.word	0x000000ff
        /*025c*/ 	.word	0x00000098
        /*0260*/ 	.short	0x0100
        /*0262*/ 	.byte	0x04
	.zero		1


	//   ....[20]....
        /*0264*/ 	.word	0x00000970
        /*0268*/ 	.word	0x000000ff
        /*026c*/ 	.word	0x000000a0
        /*0270*/ 	.short	0x0100
        /*0272*/ 	.byte	0x06
	.zero		1


	//   ....[21]....
        /*0274*/ 	.word	0x00000980
        /*0278*/ 	.word	0x000000ff
        /*027c*/ 	.word	0x000000a8
        /*0280*/ 	.short	0x0100
        /*0282*/ 	.byte	0x06
	.zero		1


	//   ....[22]....
        /*0284*/ 	.word	0x00000ab0
        /*0288*/ 	.word	0x000000ff
        /*028c*/ 	.word	0x000000b0
        /*0290*/ 	.short	0x0100
        /*0292*/ 	.byte	0x06
	.zero		1


	//   ....[23]....
        /*0294*/ 	.word	0x00000ac0
        /*0298*/ 	.word	0x000000ff
        /*029c*/ 	.word	0x000000c0
        /*02a0*/ 	.short	0x0100
        /*02a2*/ 	.byte	0x06
	.zero		1


	//   ....[24]....
        /*02a4*/ 	.word	0x00000ad0
        /*02a8*/ 	.word	0x000000ff
        /*02ac*/ 	.word	0x000000b8
        /*02b0*/ 	.short	0x0100
        /*02b2*/ 	.byte	0x06
	.zero		1


	//   ....[25]....
        /*02b4*/ 	.word	0x00000ae0
        /*02b8*/ 	.word	0x000000ff
        /*02bc*/ 	.word	0x000000c8
        /*02c0*/ 	.short	0x0100
        /*02c2*/ 	.byte	0x06
	.zero		1


	//   ....[26]....
        /*02c4*/ 	.word	0x00000c00
        /*02c8*/ 	.word	0x000000ff
        /*02cc*/ 	.word	0x000000d0
        /*02d0*/ 	.short	0x0100
        /*02d2*/ 	.byte	0x04
	.zero		1


	//   ....[27]....
        /*02d4*/ 	.word	0x00000c10
        /*02d8*/ 	.word	0x000000ff
        /*02dc*/ 	.word	0x000000f0
        /*02e0*/ 	.short	0x0100
        /*02e2*/ 	.byte	0x04
	.zero		1


	//   ....[28]....
        /*02e4*/ 	.word	0x00000c20
        /*02e8*/ 	.word	0x000000ff
        /*02ec*/ 	.word	0x000000d8
        /*02f0*/ 	.short	0x0100
        /*02f2*/ 	.byte	0x04
	.zero		1


	//   ....[29]....
        /*02f4*/ 	.word	0x00000c30
        /*02f8*/ 	.word	0x000000ff
        /*02fc*/ 	.word	0x000000f8
        /*0300*/ 	.short	0x0100
        /*0302*/ 	.byte	0x04
	.zero		1


	//   ....[30]....
        /*0304*/ 	.word	0x00000c40
        /*0308*/ 	.word	0x000000ff
        /*030c*/ 	.word	0x000000e0
        /*0310*/ 	.short	0x0100
        /*0312*/ 	.byte	0x04
	.zero		1


	//   ....[31]....
        /*0314*/ 	.word	0x00000c50
        /*0318*/ 	.word	0x000000ff
        /*031c*/ 	.word	0x00000100
        /*0320*/ 	.short	0x0100
        /*0322*/ 	.byte	0x04
	.zero		1


	//   ....[32]....
        /*0324*/ 	.word	0x00000c60
        /*0328*/ 	.word	0x000000ff
        /*032c*/ 	.word	0x000000e8
        /*0330*/ 	.short	0x0100
        /*0332*/ 	.byte	0x04
	.zero		1


	//   ....[33]....
        /*0334*/ 	.word	0x00000c70
        /*0338*/ 	.word	0x000000ff
        /*033c*/ 	.word	0x00000108
        /*0340*/ 	.short	0x0100
        /*0342*/ 	.byte	0x04
	.zero		1


	//   ....[34]....
        /*0344*/ 	.word	0x00000d60
        /*0348*/ 	.word	0x000000ff
        /*034c*/ 	.word	0x00000110
        /*0350*/ 	.short	0x0100
        /*0352*/ 	.byte	0x04
	.zero		1


	//   ....[35]....
        /*0354*/ 	.word	0x00000d70
        /*0358*/ 	.word	0x000000ff
        /*035c*/ 	.word	0x00000120
        /*0360*/ 	.short	0x0100
        /*0362*/ 	.byte	0x04
	.zero		1


	//   ....[36]....
        /*0364*/ 	.word	0x00000d80
        /*0368*/ 	.word	0x000000ff
        /*036c*/ 	.word	0x00000118
        /*0370*/ 	.short	0x0100
        /*0372*/ 	.byte	0x04
	.zero		1


	//   ....[37]....
        /*0374*/ 	.word	0x00000d90
        /*0378*/ 	.word	0x000000ff
        /*037c*/ 	.word	0x00000128
        /*0380*/ 	.short	0x0100
        /*0382*/ 	.byte	0x04
	.zero		1


	//   ....[38]....
        /*0384*/ 	.word	0x00000e90
        /*0388*/ 	.word	0x000000ff
        /*038c*/ 	.word	0x00000130
        /*0390*/ 	.short	0x0100
        /*0392*/ 	.byte	0x06
	.zero		1


	//   ....[39]....
        /*0394*/ 	.word	0x00001ab0
        /*0398*/ 	.word	0x00000000
        /*039c*/ 	.word	0x00000120
        /*03a0*/ 	.short	0x010a
        /*03a2*/ 	.byte	0xff
	.zero		1


	//   ....[40]....
        /*03a4*/ 	.word	0x00001ae0
        /*03a8*/ 	.word	0x00000000
        /*03ac*/ 	.word	0x00000110
        /*03b0*/ 	.short	0x0101
        /*03b2*/ 	.byte	0xff
	.zero		1


	//   ....[41]....
        /*03b4*/ 	.word	0x00001ba0
        /*03b8*/ 	.word	0x000000ff
        /*03bc*/ 	.word	0x00000030
        /*03c0*/ 	.short	0x010a
        /*03c2*/ 	.byte	0x04
	.zero		1


	//   ....[42]....
        /*03c4*/ 	.word	0x00001c60
        /*03c8*/ 	.word	0x000000ff
        /*03cc*/ 	.word	0x00000030
        /*03d0*/ 	.short	0x010a
        /*03d2*/ 	.byte	0x21
	.zero		1


	//   ....[43]....
        /*03d4*/ 	.word	0x00001e10
        /*03d8*/ 	.word	0x000000ff
        /*03dc*/ 	.word	0x00000030
        /*03e0*/ 	.short	0x010a
        /*03e2*/ 	.byte	0x05
	.zero		1


	//   ....[44]....
        /*03e4*/ 	.word	0x00001ff0
        /*03e8*/ 	.word	0x000000ff
        /*03ec*/ 	.word	0x000000a8
        /*03f0*/ 	.short	0x0101
        /*03f2*/ 	.byte	0x0e
	.zero		1


	//   ....[45]....
        /*03f4*/ 	.word	0x00002010
        /*03f8*/ 	.word	0x000000ff
        /*03fc*/ 	.word	0x00000030
        /*0400*/ 	.short	0x010a
        /*0402*/ 	.byte	0x04
	.zero		1


	//   ....[46]....
        /*0404*/ 	.word	0x00002090
        /*0408*/ 	.word	0x000000ff
        /*040c*/ 	.word	0x00000030
        /*0410*/ 	.short	0x010a
        /*0412*/ 	.byte	0x07
	.zero		1


	//   ....[47]....
        /*0414*/ 	.word	0x000021d0
        /*0418*/ 	.word	0x000000ff
        /*041c*/ 	.word	0x00000030
        /*0420*/ 	.short	0x010a
        /*0422*/ 	.byte	0x04
	.zero		1


	//   ....[48]....
        /*0424*/ 	.word	0x00002480
        /*0428*/ 	.word	0x00000003
        /*042c*/ 	.word	0x000000b0
        /*0430*/ 	.short	0x010a
        /*0432*/ 	.byte	0xff
	.zero		1


	//   ....[49]....
        /*0434*/ 	.word	0x000025d0
        /*0438*/ 	.word	0x00000000
        /*043c*/ 	.word	0x00000000
        /*0440*/ 	.short	0x0101
        /*0442*/ 	.byte	0xff
	.zero		1


	//   ....[50]....
        /*0444*/ 	.word	0x00002b80
        /*0448*/ 	.word	0x000000ff
        /*044c*/ 	.word	0x00000000
        /*0450*/ 	.short	0x010a
        /*0452*/ 	.byte	0x04
	.zero		1


	//   ....[51]....
        /*0454*/ 	.word	0x00002c10
        /*0458*/ 	.word	0x000000ff
        /*045c*/ 	.word	0x00000000
        /*0460*/ 	.short	0x010a
        /*0462*/ 	.byte	0x05
	.zero		1


	//   ....[52]....
        /*0464*/ 	.word	0x00002ca0
        /*0468*/ 	.word	0x000000ff
        /*046c*/ 	.word	0x00000000
        /*0470*/ 	.short	0x010a
        /*0472*/ 	.byte	0x05
	.zero		1


	//   ....[53]....
        /*0474*/ 	.word	0x00002d30
        /*0478*/ 	.word	0x000000ff
        /*047c*/ 	.word	0x00000000
        /*0480*/ 	.short	0x010a
        /*0482*/ 	.byte	0x05
	.zero		1


	//   ....[54]....
        /*0484*/ 	.word	0x00002dc0
        /*0488*/ 	.word	0x000000ff
        /*048c*/ 	.word	0x00000000
        /*0490*/ 	.short	0x010a
        /*0492*/ 	.byte	0x05
	.zero		1


	//   ....[55]....
        /*0494*/ 	.word	0x00002e60
        /*0498*/ 	.word	0x00000000
        /*049c*/ 	.word	0x00000000
        /*04a0*/ 	.short	0x010a
        /*04a2*/ 	.byte	0xff
	.zero		1


	//   ....[56]....
        /*04a4*/ 	.word	0x00002f80
        /*04a8*/ 	.word	0x00000002
        /*04ac*/ 	.word	0x00000110
        /*04b0*/ 	.short	0x010a
        /*04b2*/ 	.byte	0xff
	.zero		1


	//   ....[57]....
        /*04b4*/ 	.word	0x00002ff0
        /*04b8*/ 	.word	0x00000002
        /*04bc*/ 	.word	0x00000000
        /*04c0*/ 	.short	0x0101
        /*04c2*/ 	.byte	0xff
	.zero		1


	//   ....[58]....
        /*04c4*/ 	.word	0x00003010
        /*04c8*/ 	.word	0x000000ff
        /*04cc*/ 	.word	0x000000c0
        /*04d0*/ 	.short	0x010a
        /*04d2*/ 	.byte	0x04
	.zero		1


	//   ....[59]....
        /*04d4*/ 	.word	0x00003130
        /*04d8*/ 	.word	0x00000002
        /*04dc*/ 	.word	0x000000b0
        /*04e0*/ 	.short	0x010a
        /*04e2*/ 	.byte	0xff
	.zero		1


	//   ....[60]....
        /*04e4*/ 	.word	0x00003230
        /*04e8*/ 	.word	0x00000002
        /*04ec*/ 	.word	0x00000000
        /*04f0*/ 	.short	0x0101
        /*04f2*/ 	.byte	0xff
	.zero		1


	//   ....[61]....
        /*04f4*/ 	.word	0x000032c0
        /*04f8*/ 	.word	0x000000ff
        /*04fc*/ 	.word	0x000000c0
        /*0500*/ 	.short	0x0106
        /*0502*/ 	.byte	0x04
	.zero		1


	//   ....[62]....
        /*0504*/ 	.word	0x000032e0
        /*0508*/ 	.word	0x000000ff
        /*050c*/ 	.word	0x000000c0
        /*0510*/ 	.short	0x010a
        /*0512*/ 	.byte	0x04
	.zero		1


	//   ....[63]....
        /*0514*/ 	.word	0x00003370
        /*0518*/ 	.word	0x000000ff
        /*051c*/ 	.word	0x000000c0
        /*0520*/ 	.short	0x0106
        /*0522*/ 	.byte	0x07
	.zero		1


	//   ....[64]....
        /*0524*/ 	.word	0x000033b0
        /*0528*/ 	.word	0x00000000
        /*052c*/ 	.word	0x000000c0
        /*0530*/ 	.short	0x010a
        /*0532*/ 	.byte	0xff
	.zero		1


	//   ....[65]....
        /*0534*/ 	.word	0x000035f0
        /*0538*/ 	.word	0x000000ff
        /*053c*/ 	.word	0x00000008
        /*0540*/ 	.short	0x010a
        /*0542*/ 	.byte	0x05
	.zero		1


	//   ....[66]....
        /*0544*/ 	.word	0x00003610
        /*0548*/ 	.word	0x000000ff
        /*054c*/ 	.word	0x00000008
        /*0550*/ 	.short	0x010a
        /*0552*/ 	.byte	0x05
	.zero		1


	//   ....[67]....
        /*0554*/ 	.word	0x000037a0
        /*0558*/ 	.word	0x000000ff
        /*055c*/ 	.word	0x00000008
        /*0560*/ 	.short	0x010a
        /*0562*/ 	.byte	0x05
	.zero		1


	//   ....[68]....
        /*0564*/ 	.word	0x000037c0
        /*0568*/ 	.word	0x000000ff
        /*056c*/ 	.word	0x00000008
        /*0570*/ 	.short	0x010a
        /*0572*/ 	.byte	0x05
	.zero		1


	//   ....[69]....
        /*0574*/ 	.word	0x00003880
        /*0578*/ 	.word	0x000000ff
        /*057c*/ 	.word	0x00000000
        /*0580*/ 	.short	0x0101
        /*0582*/ 	.byte	0x04
	.zero		1


	//   ....[70]....
        /*0584*/ 	.word	0x00003c40
        /*0588*/ 	.word	0x00000000
        /*058c*/ 	.word	0x000000b0
        /*0590*/ 	.short	0x010a
        /*0592*/ 	.byte	0xff
	.zero		1


	//   ....[71]....
        /*0594*/ 	.word	0x00003d00
        /*0598*/ 	.word	0x00000000
        /*059c*/ 	.word	0x00000000
        /*05a0*/ 	.short	0x0101
        /*05a2*/ 	.byte	0xff
	.zero		1


	//   ....[72]....
        /*05a4*/ 	.word	0x00003dc0
        /*05a8*/ 	.word	0x000000ff
        /*05ac*/ 	.word	0x00000000
        /*05b0*/ 	.short	0x010a
        /*05b2*/ 	.byte	0x04
	.zero		1


	//   ....[73]....
        /*05b4*/ 	.word	0x00003dd0
        /*05b8*/ 	.word	0x000000ff
        /*05bc*/ 	.word	0x000000f0
        /*05c0*/ 	.short	0x010a
        /*05c2*/ 	.byte	0x2e
	.zero		1


	//   ....[74]....
        /*05c4*/ 	.word	0x00003e80
        /*05c8*/ 	.word	0x000000ff
        /*05cc*/ 	.word	0x00000000
        /*05d0*/ 	.short	0x010a
        /*05d2*/ 	.byte	0x07
	.zero		1


	//   ....[75]....
        /*05d4*/ 	.word	0x00003fb0
        /*05d8*/ 	.word	0x000000ff
        /*05dc*/ 	.word	0x00000000
        /*05e0*/ 	.short	0x010a
        /*05e2*/ 	.byte	0x04
	.zero		1


	//   ....[76]....
        /*05e4*/ 	.word	0x000043f0
        /*05e8*/ 	.word	0x000000ff
        /*05ec*/ 	.word	0x00000000
        /*05f0*/ 	.short	0x010a
        /*05f2*/ 	.byte	0x04
	.zero		1


	//   ....[77]....
        /*05f4*/ 	.word	0x00004480
        /*05f8*/ 	.word	0x000000ff
        /*05fc*/ 	.word	0x00000000
        /*0600*/ 	.short	0x010a
        /*0602*/ 	.byte	0x05
	.zero		1


	//   ....[78]....
        /*0604*/ 	.word	0x00004510
        /*0608*/ 	.word	0x000000ff
        /*060c*/ 	.word	0x00000000
        /*0610*/ 	.short	0x010a
        /*0612*/ 	.byte	0x05
	.zero		1


	//   ....[79]....
        /*0614*/ 	.word	0x000045b0
        /*0618*/ 	.word	0x00000000
        /*061c*/ 	.word	0x00000000
        /*0620*/ 	.short	0x010a
        /*0622*/ 	.byte	0xff
	.zero		1


	//   ....[80]....
        /*0624*/ 	.word	0x000045f0
        /*0628*/ 	.word	0x00000000
        /*062c*/ 	.word	0x00000000
        /*0630*/ 	.short	0x010a
        /*0632*/ 	.byte	0xff
	.zero		1


	//   ....[81]....
        /*0634*/ 	.word	0x00004660
        /*0638*/ 	.word	0x000000ff
        /*063c*/ 	.word	0x00000000
        /*0640*/ 	.short	0x0101
        /*0642*/ 	.byte	0x04
	.zero		1


	//   ....[82]....
        /*0644*/ 	.word	0x000046a0
        /*0648*/ 	.word	0x000000ff
        /*064c*/ 	.word	0x00000130
        /*0650*/ 	.short	0x010a
        /*0652*/ 	.byte	0x29
	.zero		1


	//   ....[83]....
        /*0654*/ 	.word	0x000046f0
        /*0658*/ 	.word	0x000000ff
        /*065c*/ 	.word	0x00000000
        /*0660*/ 	.short	0x0101
        /*0662*/ 	.byte	0x04
	.zero		1


	//   ....[84]....
        /*0664*/ 	.word	0x00004bd0
        /*0668*/ 	.word	0x00000008
        /*066c*/ 	.word	0x000000b0
        /*0670*/ 	.short	0x010a
        /*0672*/ 	.byte	0xff
	.zero		1


	//   ....[85]....
        /*0674*/ 	.word	0x00004d40
        /*0678*/ 	.word	0x00000000
        /*067c*/ 	.word	0x00000000
        /*0680*/ 	.short	0x0101
        /*0682*/ 	.byte	0xff
	.zero		1


	//   ....[86]....
        /*0684*/ 	.word	0x00005220
        /*0688*/ 	.word	0x000000ff
        /*068c*/ 	.word	0x000000a8
        /*0690*/ 	.short	0x010a
        /*0692*/ 	.byte	0x15
	.zero		1


	//   ....[87]....
        /*0694*/ 	.word	0x000053b0
        /*0698*/ 	.word	0x000000ff
        /*069c*/ 	.word	0x00000080
        /*06a0*/ 	.short	0x010a
        /*06a2*/ 	.byte	0x15
	.zero		1


	//   ....[88]....
        /*06a4*/ 	.word	0x00005580
        /*06a8*/ 	.word	0x000000ff
        /*06ac*/ 	.word	0x00000060
        /*06b0*/ 	.short	0x010b
        /*06b2*/ 	.byte	0x15
	.zero		1


	//   ....[89]....
        /*06b4*/ 	.word	0x000055a0
        /*06b8*/ 	.word	0x000000ff
        /*06bc*/ 	.word	0x00000000
        /*06c0*/ 	.short	0x0101
        /*06c2*/ 	.byte	0x04
	.zero		1


	//   ....[90]....
        /*06c4*/ 	.word	0x000055b0
        /*06c8*/ 	.word	0x000000ff
        /*06cc*/ 	.word	0x00000088
        /*06d0*/ 	.short	0x010a
        /*06d2*/ 	.byte	0x15
	.zero		1


	//   ....[91]....
        /*06d4*/ 	.word	0x00005760
        /*06d8*/ 	.word	0x000000ff
        /*06dc*/ 	.word	0x00000068
        /*06e0*/ 	.short	0x010b
        /*06e2*/ 	.byte	0x15
	.zero		1


	//   ....[92]....
        /*06e4*/ 	.word	0x00005780
        /*06e8*/ 	.word	0x000000ff
        /*06ec*/ 	.word	0x00000000
        /*06f0*/ 	.short	0x0101
        /*06f2*/ 	.byte	0x04
	.zero		1


	//   ....[93]....
        /*06f4*/ 	.word	0x00005790
        /*06f8*/ 	.word	0x000000ff
        /*06fc*/ 	.word	0x00000090
        /*0700*/ 	.short	0x010a
        /*0702*/ 	.byte	0x15
	.zero		1


	//   ....[94]....
        /*0704*/ 	.word	0x00005960
        /*0708*/ 	.word	0x000000ff
        /*070c*/ 	.word	0x00000070
        /*0710*/ 	.short	0x010b
        /*0712*/ 	.byte	0x15
	.zero		1


	//   ....[95]....
        /*0714*/ 	.word	0x00005980
        /*0718*/ 	.word	0x000000ff
        /*071c*/ 	.word	0x00000000
        /*0720*/ 	.short	0x0101
        /*0722*/ 	.byte	0x04
	.zero		1


	//   ....[96]....
        /*0724*/ 	.word	0x00005990
        /*0728*/ 	.word	0x000000ff
        /*072c*/ 	.word	0x00000098
        /*0730*/ 	.short	0x010a
        /*0732*/ 	.byte	0x15
	.zero		1


	//   ....[97]....
        /*0734*/ 	.word	0x00005be0
        /*0738*/ 	.word	0x000000ff
        /*073c*/ 	.word	0x00000078
        /*0740*/ 	.short	0x010b
        /*0742*/ 	.byte	0x15
	.zero		1


	//   ....[98]....
        /*0744*/ 	.word	0x00005bf0
        /*0748*/ 	.word	0x000000ff
        /*074c*/ 	.word	0x00000000
        /*0750*/ 	.short	0x0101
        /*0752*/ 	.byte	0x27
	.zero		1


	//   ....[99]....
        /*0754*/ 	.word	0x00005c20
        /*0758*/ 	.word	0x000000ff
        /*075c*/ 	.word	0x00000080
        /*0760*/ 	.short	0x010a
        /*0762*/ 	.byte	0x15
	.zero		1


	//   ....[100]....
        /*0764*/ 	.word	0x00005c40
        /*0768*/ 	.word	0x000000ff
        /*076c*/ 	.word	0x00000088
        /*0770*/ 	.short	0x010a
        /*0772*/ 	.byte	0x15
	.zero		1


	//   ....[101]....
        /*0774*/ 	.word	0x00005c60
        /*0778*/ 	.word	0x000000ff
        /*077c*/ 	.word	0x00000090
        /*0780*/ 	.short	0x010a
        /*0782*/ 	.byte	0x15
	.zero		1


	//   ....[102]....
        /*0784*/ 	.word	0x00005ca0
        /*0788*/ 	.word	0x00000000
        /*078c*/ 	.word	0x00000098
        /*0790*/ 	.short	0x010a
        /*0792*/ 	.byte	0xff
	.zero		1


	//   ....[103]....
        /*0794*/ 	.word	0x00005fe0
        /*0798*/ 	.word	0x00000003
        /*079c*/ 	.word	0x000000b0
        /*07a0*/ 	.short	0x010a
        /*07a2*/ 	.byte	0xff
	.zero		1


	//   ....[104]....
        /*07a4*/ 	.word	0x00006160
        /*07a8*/ 	.word	0x00000000
        /*07ac*/ 	.word	0x00000000
        /*07b0*/ 	.short	0x0101
        /*07b2*/ 	.byte	0xff
	.zero		1


	//   ....[105]....
        /*07b4*/ 	.word	0x00006ca0
        /*07b8*/ 	.word	0x000000ff
        /*07bc*/ 	.word	0x00000060
        /*07c0*/ 	.short	0x010a
        /*07c2*/ 	.byte	0x2b
	.zero		1


	//   ....[106]....
        /*07c4*/ 	.word	0x00006ce0
        /*07c8*/ 	.word	0x00000035
        /*07cc*/ 	.word	0x000000d0
        /*07d0*/ 	.short	0x010a
        /*07d2*/ 	.byte	0xff
	.zero		1


	//   ....[107]....
        /*07d4*/ 	.word	0x00006df0
        /*07d8*/ 	.word	0x000000ff
        /*07dc*/ 	.word	0x00000060
        /*07e0*/ 	.short	0x010a
        /*07e2*/ 	.byte	0x2b
	.zero		1


	//   ....[108]....
        /*07e4*/ 	.word	0x00006ec0
        /*07e8*/ 	.word	0x00000035
        /*07ec*/ 	.word	0x000000d0
        /*07f0*/ 	.short	0x010a
        /*07f2*/ 	.byte	0xff
	.zero		1


	//   ....[109]....
        /*07f4*/ 	.word	0x00007680
        /*07f8*/ 	.word	0x00000000
        /*07fc*/ 	.word	0x00000000
        /*0800*/ 	.short	0x0101
        /*0802*/ 	.byte	0xff
	.zero		1


	//   ....[110]....
        /*0804*/ 	.word	0x00007690
        /*0808*/ 	.word	0x00000002
        /*080c*/ 	.word	0x00000060
        /*0810*/ 	.short	0x010a
        /*0812*/ 	.byte	0xff
	.zero		1


	//   ....[111]....
        /*0814*/ 	.word	0x00007750
        /*0818*/ 	.word	0x00000002
        /*081c*/ 	.word	0x00000060
        /*0820*/ 	.short	0x010a
        /*0822*/ 	.byte	0xff
	.zero		1


	//   ....[112]....
        /*0824*/ 	.word	0x00007f50
        /*0828*/ 	.word	0x00000000
        /*082c*/ 	.word	0x00000000
        /*0830*/ 	.short	0x0101
        /*0832*/ 	.byte	0xff
	.zero		1


	//   ....[113]....
        /*0834*/ 	.word	0x00007f70
        /*0838*/ 	.word	0x00000002
        /*083c*/ 	.word	0x00000060
        /*0840*/ 	.short	0x010a
        /*0842*/ 	.byte	0xff
	.zero		1


	//   ....[114]....
        /*0844*/ 	.word	0x00008020
        /*0848*/ 	.word	0x00000002
        /*084c*/ 	.word	0x00000060
        /*0850*/ 	.short	0x010a
        /*0852*/ 	.byte	0xff
	.zero		1


	//   ....[115]....
        /*0854*/ 	.word	0x00008820
        /*0858*/ 	.word	0x00000000
        /*085c*/ 	.word	0x00000000
        /*0860*/ 	.short	0x0101
        /*0862*/ 	.byte	0xff
	.zero		1


	//   ....[116]....
        /*0864*/ 	.word	0x00008840
        /*0868*/ 	.word	0x00000003
        /*086c*/ 	.word	0x00000060
        /*0870*/ 	.short	0x010a
        /*0872*/ 	.byte	0xff
	.zero		1


	//   ....[117]....
        /*0874*/ 	.word	0x000088f0
        /*0878*/ 	.word	0x00000003
        /*087c*/ 	.word	0x00000060
        /*0880*/ 	.short	0x010a
        /*0882*/ 	.byte	0xff
	.zero		1


	//   ....[118]....
        /*0884*/ 	.word	0x00008ba0
        /*0888*/ 	.word	0x00000035
        /*088c*/ 	.word	0x00000000
        /*0890*/ 	.short	0x0101
        /*0892*/ 	.byte	0xff
	.zero		1


	//   ....[119]....
        /*0894*/ 	.word	0x00009140
        /*0898*/ 	.word	0x00000000
        /*089c*/ 	.word	0x00000000
        /*08a0*/ 	.short	0x0101
        /*08a2*/ 	.byte	0xff
	.zero		1


	//   ....[120]....
        /*08a4*/ 	.word	0x000093d0
        /*08a8*/ 	.word	0x000000ff
        /*08ac*/ 	.word	0x00000000
        /*08b0*/ 	.short	0x0101
        /*08b2*/ 	.byte	0x04
	.zero		1


	//   ....[121]....
        /*08b4*/ 	.word	0x000093f0
        /*08b8*/ 	.word	0x00000000
        /*08bc*/ 	.word	0x00000120
        /*08c0*/ 	.short	0x010a
        /*08c2*/ 	.byte	0xff
	.zero		1


	//   ....[122]....
        /*08c4*/ 	.word	0x00009450
        /*08c8*/ 	.word	0x00000000
        /*08cc*/ 	.word	0x00000030
        /*08d0*/ 	.short	0x010a
        /*08d2*/ 	.byte	0xff
	.zero		1


	//   ....[123]....
        /*08d4*/ 	.word	0x000094b0
        /*08d8*/ 	.word	0x00000000
        /*08dc*/ 	.word	0x00000030
        /*08e0*/ 	.short	0x010a
        /*08e2*/ 	.byte	0xff
	.zero		1


	//   ....[124]....
        /*08e4*/ 	.word	0x00009500
        /*08e8*/ 	.word	0x00000003
        /*08ec*/ 	.word	0x000000b0
        /*08f0*/ 	.short	0x010a
        /*08f2*/ 	.byte	0xff
	.zero		1


	//   ....[125]....
        /*08f4*/ 	.word	0x00009560
        /*08f8*/ 	.word	0x00000000
        /*08fc*/ 	.word	0x00000000
        /*0900*/ 	.short	0x010a
        /*0902*/ 	.byte	0xff
	.zero		1


	//   ....[126]....
        /*0904*/ 	.word	0x000095c0
        /*0908*/ 	.word	0x00000000
        /*090c*/ 	.word	0x00000000
        /*0910*/ 	.short	0x010a
        /*0912*/ 	.byte	0xff
	.zero		1


	//   ....[127]....
        /*0914*/ 	.word	0x00009620
        /*0918*/ 	.word	0x00000000
        /*091c*/ 	.word	0x00000000
        /*0920*/ 	.short	0x010a
        /*0922*/ 	.byte	0xff
	.zero		1


	//   ....[128]....
        /*0924*/ 	.word	0x00009680
        /*0928*/ 	.word	0x00000000
        /*092c*/ 	.word	0x00000000
        /*0930*/ 	.short	0x010a
        /*0932*/ 	.byte	0xff
	.zero		1


	//   ....[129]....
        /*0934*/ 	.word	0x000096e0
        /*0938*/ 	.word	0x00000000
        /*093c*/ 	.word	0x00000000
        /*0940*/ 	.short	0x010a
        /*0942*/ 	.byte	0xff
	.zero		1


	//   ....[130]....
        /*0944*/ 	.word	0x00009730
        /*0948*/ 	.word	0x00000002
        /*094c*/ 	.word	0x00000110
        /*0950*/ 	.short	0x010a
        /*0952*/ 	.byte	0xff
	.zero		1


	//   ....[131]....
        /*0954*/ 	.word	0x00009790
        /*0958*/ 	.word	0x00000002
        /*095c*/ 	.word	0x000000c0
        /*0960*/ 	.short	0x010a
        /*0962*/ 	.byte	0xff
	.zero		1


	//   ....[132]....
        /*0964*/ 	.word	0x000097e0
        /*0968*/ 	.word	0x00000002
        /*096c*/ 	.word	0x000000b0
        /*0970*/ 	.short	0x010a
        /*0972*/ 	.byte	0xff
	.zero		1


	//   ....[133]....
        /*0974*/ 	.word	0x00009840
        /*0978*/ 	.word	0x00000000
        /*097c*/ 	.word	0x000000c0
        /*0980*/ 	.short	0x010a
        /*0982*/ 	.byte	0xff
	.zero		1


	//   ....[134]....
        /*0984*/ 	.word	0x000098a0
        /*0988*/ 	.word	0x00000005
        /*098c*/ 	.word	0x00000008
        /*0990*/ 	.short	0x010a
        /*0992*/ 	.byte	0xff
	.zero		1


	//   ....[135]....
        /*0994*/ 	.word	0x00009980
        /*0998*/ 	.word	0x00000000
        /*099c*/ 	.word	0x00000008
        /*09a0*/ 	.short	0x010a
        /*09a2*/ 	.byte	0xff
	.zero		1


	//   ....[136]....
        /*09a4*/ 	.word	0x000099d0
        /*09a8*/ 	.word	0x00000000
        /*09ac*/ 	.word	0x000000b0
        /*09b0*/ 	.short	0x010a
        /*09b2*/ 	.byte	0xff
	.zero		1


	//   ....[137]....
        /*09b4*/ 	.word	0x00009a30
        /*09b8*/ 	.word	0x00000000
        /*09bc*/ 	.word	0x000000f0
        /*09c0*/ 	.short	0x010a
        /*09c2*/ 	.byte	0xff
	.zero		1


	//   ....[138]....
        /*09c4*/ 	.word	0x00009a90
        /*09c8*/ 	.word	0x00000000
        /*09cc*/ 	.word	0x00000000
        /*09d0*/ 	.short	0x010a
        /*09d2*/ 	.byte	0xff
	.zero		1


	//   ....[139]....
        /*09d4*/ 	.word	0x00009af0
        /*09d8*/ 	.word	0x00000000
        /*09dc*/ 	.word	0x00000000
        /*09e0*/ 	.short	0x010a
        /*09e2*/ 	.byte	0xff
	.zero		1


	//   ....[140]....
        /*09e4*/ 	.word	0x00009b50
        /*09e8*/ 	.word	0x00000000
        /*09ec*/ 	.word	0x00000000
        /*09f0*/ 	.short	0x010a
        /*09f2*/ 	.byte	0xff
	.zero		1


	//   ....[141]....
        /*09f4*/ 	.word	0x00009bb0
        /*09f8*/ 	.word	0x00000000
        /*09fc*/ 	.word	0x00000000
        /*0a00*/ 	.short	0x010a
        /*0a02*/ 	.byte	0xff
	.zero		1


	//   ....[142]....
        /*0a04*/ 	.word	0x00009c10
        /*0a08*/ 	.word	0x00000000
        /*0a0c*/ 	.word	0x00000130
        /*0a10*/ 	.short	0x010a
        /*0a12*/ 	.byte	0xff
	.zero		1


	//   ....[143]....
        /*0a14*/ 	.word	0x00009c60
        /*0a18*/ 	.word	0x00000008
        /*0a1c*/ 	.word	0x000000b0
        /*0a20*/ 	.short	0x010a
        /*0a22*/ 	.byte	0xff
	.zero		1


	//   ....[144]....
        /*0a24*/ 	.word	0x00009cc0
        /*0a28*/ 	.word	0x00000000
        /*0a2c*/ 	.word	0x000000a8
        /*0a30*/ 	.short	0x010a
        /*0a32*/ 	.byte	0xff
	.zero		1


	//   ....[145]....
        /*0a34*/ 	.word	0x00009d20
        /*0a38*/ 	.word	0x00000000
        /*0a3c*/ 	.word	0x00000080
        /*0a40*/ 	.short	0x010a
        /*0a42*/ 	.byte	0xff
	.zero		1


	//   ....[146]....
        /*0a44*/ 	.word	0x00009d80
        /*0a48*/ 	.word	0x00000000
        /*0a4c*/ 	.word	0x00000088
        /*0a50*/ 	.short	0x010a
        /*0a52*/ 	.byte	0xff
	.zero		1


	//   ....[147]....
        /*0a54*/ 	.word	0x00009de0
        /*0a58*/ 	.word	0x00000000
        /*0a5c*/ 	.word	0x00000090
        /*0a60*/ 	.short	0x010a
        /*0a62*/ 	.byte	0xff
	.zero		1


	//   ....[148]....
        /*0a64*/ 	.word	0x00009e40
        /*0a68*/ 	.word	0x00000000
        /*0a6c*/ 	.word	0x00000098
        /*0a70*/ 	.short	0x010a
        /*0a72*/ 	.byte	0xff
	.zero		1


	//   ....[149]....
        /*0a74*/ 	.word	0x00009ea0
        /*0a78*/ 	.word	0x00000000
        /*0a7c*/ 	.word	0x00000080
        /*0a80*/ 	.short	0x010a
        /*0a82*/ 	.byte	0xff
	.zero		1


	//   ....[150]....
        /*0a84*/ 	.word	0x00009f00
        /*0a88*/ 	.word	0x00000000
        /*0a8c*/ 	.word	0x00000088
        /*0a90*/ 	.short	0x010a
        /*0a92*/ 	.byte	0xff
	.zero		1


	//   ....[151]....
        /*0a94*/ 	.word	0x00009f60
        /*0a98*/ 	.word	0x00000000
        /*0a9c*/ 	.word	0x00000090
        /*0aa0*/ 	.short	0x010a
        /*0aa2*/ 	.byte	0xff
	.zero		1


	//   ....[152]....
        /*0aa4*/ 	.word	0x00009fb0
        /*0aa8*/ 	.word	0x00000003
        /*0aac*/ 	.word	0x000000b0
        /*0ab0*/ 	.short	0x010a
        /*0ab2*/ 	.byte	0xff
	.zero		1


	//   ....[153]....
        /*0ab4*/ 	.word	0x0000a010
        /*0ab8*/ 	.word	0x00000002
        /*0abc*/ 	.word	0x00000060
        /*0ac0*/ 	.short	0x010a
        /*0ac2*/ 	.byte	0xff
	.zero		1


	//   ....[154]....
        /*0ac4*/ 	.word	0x0000a060
        /*0ac8*/ 	.word	0x00000035
        /*0acc*/ 	.word	0x000000d0
        /*0ad0*/ 	.short	0x010a
        /*0ad2*/ 	.byte	0xff
	.zero		1


	//   ....[155]....
        /*0ad4*/ 	.word	0x0000a0b0
        /*0ad8*/ 	.word	0x00000002
        /*0adc*/ 	.word	0x00000060
        /*0ae0*/ 	.short	0x010a
        /*0ae2*/ 	.byte	0xff
	.zero		1


	//   ....[156]....
        /*0ae4*/ 	.word	0x0000a100
        /*0ae8*/ 	.word	0x00000002
        /*0aec*/ 	.word	0x00000060
        /*0af0*/ 	.short	0x010a
        /*0af2*/ 	.byte	0xff
	.zero		1


	//   ....[157]....
        /*0af4*/ 	.word	0x0000a150
        /*0af8*/ 	.word	0x00000003
        /*0afc*/ 	.word	0x00000060
        /*0b00*/ 	.short	0x010a
        /*0b02*/ 	.byte	0xff
	.zero		1


	//----- nvinfo : EIATTR_NUM_MBARRIERS
	.align		4
.L_47:
        /*0b04*/ 	.byte	0x03, 0x38
        /*0b06*/ 	.short	0x0027


	//----- nvinfo : EIATTR_EXIT_INSTR_OFFSETS
	.align		4
        /*0b08*/ 	.byte	0x04, 0x1c
        /*0b0a*/ 	.short	(.L_49 - .L_48)


	//   ....[0]....
.L_48:
        /*0b0c*/ 	.word	0x00002e90


	//   ....[1]....
        /*0b10*/ 	.word	0x00003380


	//   ....[2]....
        /*0b14*/ 	.word	0x000033e0


	//   ....[3]....
        /*0b18*/ 	.word	0x00004920


	//   ....[4]....
        /*0b1c*/ 	.word	0x00005cd0


	//   ....[5]....
        /*0b20*/ 	.word	0x00005d10


	//   ....[6]....
        /*0b24*/ 	.word	0x000092c0


	//   ....[7]....
        /*0b28*/ 	.word	0x00009340


	//   ....[8]....
        /*0b2c*/ 	.word	0x00009370


	//   ....[9]....
        /*0b30*/ 	.word	0x000093e0


	//----- nvinfo : EIATTR_MAX_THREADS
	.align		4
.L_49:
        /*0b34*/ 	.byte	0x04, 0x05
        /*0b36*/ 	.short	(.L_51 - .L_50)
.L_50:
        /*0b38*/ 	.word	0x00000100
        /*0b3c*/ 	.word	0x00000001
        /*0b40*/ 	.word	0x00000001


	//----- nvinfo : EIATTR_CRS_STACK_SIZE
	.align		4
.L_51:
        /*0b44*/ 	.byte	0x04, 0x1e
        /*0b46*/ 	.short	(.L_53 - .L_52)
.L_52:
        /*0b48*/ 	.word	0x00000000


	//----- nvinfo : EIATTR_CBANK_PARAM_SIZE
	.align		4
.L_53:
        /*0b4c*/ 	.byte	0x03, 0x19
        /*0b4e*/ 	.short	0x0800


	//----- nvinfo : EIATTR_PARAM_CBANK
	.align		4
        /*0b50*/ 	.byte	0x04, 0x0a
        /*0b52*/ 	.short	(.L_55 - .L_54)
	.align		4
.L_54:
        /*0b54*/ 	.word	index@(.nv.constant0._ZN7cutlass13device_kernelINS_4gemm6kernel13GemmUniversalIN4cute5tupleIJiiiiEEENS1_10collective13CollectiveMmaINS1_35MainloopSm100TmaUmmaWarpSpecializedILi6ELi2ELi4ENS5_IJNS4_1CILi8EEENSA_ILi1EEESC_EEEEENS5_IJNSA_ILi128EEESF_SF_EEENS_6half_tENS5_IJlSC_lEEESH_SI_NS4_8TiledMMAINS4_8MMA_AtomIJNS4_26SM100_MMA_F16BF16_2x1SM_SSISH_SH_fLi128ELi128ELNS4_4UMMA5MajorE0ELSN_0ELNSM_7ScaleInE0ELSO_0EEEEEENS4_6LayoutINS5_IJSC_SC_SC_EEENS5_IJNSA_ILi0EEEST_ST_EEEEENS5_IJNS4_10UnderscoreESW_SW_EEEEENS4_18SM100_TMA_2SM_LOADENS4_14ComposedLayoutINS4_7SwizzleILi3ELi4ELi3EEENS4_18smem_ptr_flag_bitsILi16EEENSR_INS5_IJSB_NSA_ILi64EEEEEENS5_IJS15_SC_EEEEEEEvNS4_8identityENS4_28SM100_TMA_2SM_LOAD_MULTICASTES19_vS1A_EENS_8epilogue10collective18CollectiveEpilogueINS1D_23Sm100TmaWarpSpecializedILi4ELi2ELi16ELb1ELb0EEEJNS5_IJS15_SF_SF_EEENS5_IJNSR_IS15_SC_EENSR_INS5_IJNSA_ILi16EEENSA_ILi2EEEEEENS5_IJSC_S15_EEEEEEEESH_SI_SH_SI_NS1D_6fusion15FusionCallbacksIS1H_NS1Q_17LinearCombinationISH_fSH_fLNS_15FloatRoundStyleE2EEES1I_S1P_JEEENS4_5SM1004TMEM4LOAD26SM100_TMEM_LOAD_32dp32b16xENS4_13SM90_TMA_LOADENS10_INS11_ILi1ELi4ELi3EEES14_NSR_INS5_IJSB_S1K_EEENS5_IJS1K_SC_EEEEEEENS4_39AutoVectorizingCopyWithAssumedAlignmentILi128EEENS4_14SM90_TMA_STOREES25_S27_S27_EEEvvEEEEvNT_6ParamsE)
        /*0b58*/ 	.short	0x0380
        /*0b5a*/ 	.short	0x0800


	//----- nvinfo : EIATTR_SW_WAR
	.align		4
.L_55:
        /*0b5c*/ 	.byte	0x04, 0x36
        /*0b5e*/ 	.short	(.L_57 - .L_56)
.L_56:
        /*0b60*/ 	.word	0x00000008
.L_57:


//--------------------- .nv.callgraph             --------------------------
	.section	.nv.callgraph,"",@"SHT_CUDA_CALLGRAPH"
	.align	4
	.sectionentsize	8
	.align		4
        /*0000*/ 	.word	0x00000000
	.align		4
        /*0004*/ 	.word	0xffffffff
	.align		4
        /*0008*/ 	.word	index@(_ZN7cutlass13device_kernelINS_4gemm6kernel13GemmUniversalIN4cute5tupleIJiiiiEEENS1_10collective13CollectiveMmaINS1_35MainloopSm100TmaUmmaWarpSpecializedILi6ELi2ELi4ENS5_IJNS4_1CILi8EEENSA_ILi1EEESC_EEEEENS5_IJNSA_ILi128EEESF_SF_EEENS_6half_tENS5_IJlSC_lEEESH_SI_NS4_8TiledMMAINS4_8MMA_AtomIJNS4_26SM100_MMA_F16BF16_2x1SM_SSISH_SH_fLi128ELi128ELNS4_4UMMA5MajorE0ELSN_0ELNSM_7ScaleInE0ELSO_0EEEEEENS4_6LayoutINS5_IJSC_SC_SC_EEENS5_IJNSA_ILi0EEEST_ST_EEEEENS5_IJNS4_10UnderscoreESW_SW_EEEEENS4_18SM100_TMA_2SM_LOADENS4_14ComposedLayoutINS4_7SwizzleILi3ELi4ELi3EEENS4_18smem_ptr_flag_bitsILi16EEENSR_INS5_IJSB_NSA_ILi64EEEEEENS5_IJS15_SC_EEEEEEEvNS4_8identityENS4_28SM100_TMA_2SM_LOAD_MULTICASTES19_vS1A_EENS_8epilogue10collective18CollectiveEpilogueINS1D_23Sm100TmaWarpSpecializedILi4ELi2ELi16ELb1ELb0EEEJNS5_IJS15_SF_SF_EEENS5_IJNSR_IS15_SC_EENSR_INS5_IJNSA_ILi16EEENSA_ILi2EEEEEENS5_IJSC_S15_EEEEEEEESH_SI_SH_SI_NS1D_6fusion15FusionCallbacksIS1H_NS1Q_17LinearCombinationISH_fSH_fLNS_15FloatRoundStyleE2EEES1I_S1P_JEEENS4_5SM1004TMEM4LOAD26SM100_TMEM_LOAD_32dp32b16xENS4_13SM90_TMA_LOADENS10_INS11_ILi1ELi4ELi3EEES14_NSR_INS5_IJSB_S1K_EEENS5_IJS1K_SC_EEEEEEENS4_39AutoVectorizingCopyWithAssumedAlignmentILi128EEENS4_14SM90_TMA_STOREES25_S27_S27_EEEvvEEEEvNT_6ParamsE)
	.align		4
        /*000c*/ 	.word	index@(__assertfail)
	.align		4
        /*0010*/ 	.word	0x00000000
	.align		4
        /*0014*/ 	.word	0xfffffffe
	.align		4
        /*0018*/ 	.word	0x00000000
	.align		4
        /*001c*/ 	.word	0xfffffffd
	.align		4
        /*0020*/ 	.word	0x00000000
	.align		4
        /*0024*/ 	.word	0xfffffffc


//--------------------- .nv.constant4             --------------------------
	.section	.nv.constant4,"a",@progbits
	.align	8
	.align		8
.nv.constant4:
        /*0000*/ 	.dword	__assertfail
	.align		8
        /*0008*/ 	.dword	__unnamed_1
	.align		8
        /*0010*/ 	.dword	__unnamed_2
	.align		8
        /*0018*/ 	.dword	_ZN40_INTERNAL_b21f542e_4_k_cu_04dc2e8e_334254cuda3std3__45__cpo5beginE
	.align		8
        /*0020*/ 	.dword	_ZN40_INTERNAL_b21f542e_4_k_cu_04dc2e8e_334254cuda3std3__45__cpo3endE
	.align		8
        /*0028*/ 	.dword	_ZN40_INTERNAL_b21f542e_4_k_cu_04dc2e8e_334254cuda3std3__45__cpo6cbeginE
	.align		8
        /*0030*/ 	.dword	_ZN40_INTERNAL_b21f542e_4_k_cu_04dc2e8e_334254cuda3std3__45__cpo4cendE
	.align		8
        /*0038*/ 	.dword	_ZN40_INTERNAL_b21f542e_4_k_cu_04dc2e8e_334254cuda3std3__442_GLOBAL__N__b21f542e_4_k_cu_04dc2e8e_334256ignoreE
	.align		8
        /*0040*/ 	.dword	_ZN40_INTERNAL_b21f542e_4_k_cu_04dc2e8e_334254cuda3std3__419piecewise_constructE
	.align		8
        /*0048*/ 	.dword	_ZN40_INTERNAL_b21f542e_4_k_cu_04dc2e8e_334254cuda3std3__48in_placeE
	.align		8
        /*0050*/ 	.dword	_ZN40_INTERNAL_b21f542e_4_k_cu_04dc2e8e_334254cuda3std6ranges3__45__cpo4swapE
	.align		8
        /*0058*/ 	.dword	_ZN40_INTERNAL_b21f542e_4_k_cu_04dc2e8e_334254cuda3std6ranges3__45__cpo9iter_moveE
	.align		8
        /*0060*/ 	.dword	_ZN40_INTERNAL_b21f542e_4_k_cu_04dc2e8e_334254cute7productE
	.align		8
        /*0068*/ 	.dword	_ZN40_INTERNAL_b21f542e_4_k_cu_04dc2e8e_334254cute1_E
	.align		8
        /*0070*/ 	.dword	$str$25
	.align		8
        /*0078*/ 	.dword	$str$26
	.align		8
        /*0080*/ 	.dword	$str$27
	.align		8
        /*0088*/ 	.dword	$str$28


//--------------------- .text._ZN7cutlass13device_kernelINS_4gemm6kernel13GemmUniversalIN4cute5tupleIJiiiiEEENS1_10collective13CollectiveMmaINS1_35MainloopSm100TmaUmmaWarpSpecializedILi6ELi2ELi4ENS5_IJNS4_1CILi8EEENSA_ILi1EEESC_EEEEENS5_IJNSA_ILi128EEESF_SF_EEENS_6half_tENS5_IJlSC_lEEESH_SI_NS4_8TiledMMAINS4_8MMA_AtomIJNS4_26SM100_MMA_F16BF16_2x1SM_SSISH_SH_fLi128ELi128ELNS4_4UMMA5MajorE0ELSN_0ELNSM_7ScaleInE0ELSO_0EEEEEENS4_6LayoutINS5_IJSC_SC_SC_EEENS5_IJNSA_ILi0EEEST_ST_EEEEENS5_IJNS4_10UnderscoreESW_SW_EEEEENS4_18SM100_TMA_2SM_LOADENS4_14ComposedLayoutINS4_7SwizzleILi3ELi4ELi3EEENS4_18smem_ptr_flag_bitsILi16EEENSR_INS5_IJSB_NSA_ILi64EEEEEENS5_IJS15_SC_EEEEEEEvNS4_8identityENS4_28SM100_TMA_2SM_LOAD_MULTICASTES19_vS1A_EENS_8epilogue10collective18CollectiveEpilogueINS1D_23Sm100TmaWarpSpecializedILi4ELi2ELi16ELb1ELb0EEEJNS5_IJS15_SF_SF_EEENS5_IJNSR_IS15_SC_EENSR_INS5_IJNSA_ILi16EEENSA_ILi2EEEEEENS5_IJSC_S15_EEEEEEEESH_SI_SH_SI_NS1D_6fusion15FusionCallbacksIS1H_NS1Q_17LinearCombinationISH_fSH_fLNS_15FloatRoundStyleE2EEES1I_S1P_JEEENS4_5SM1004TMEM4LOAD26SM100_TMEM_LOAD_32dp32b16xENS4_13SM90_TMA_LOADENS10_INS11_ILi1ELi4ELi3EEES14_NSR_INS5_IJSB_S1K_EEENS5_IJS1K_SC_EEEEEEENS4_39AutoVectorizingCopyWithAssumedAlignmentILi128EEENS4_14SM90_TMA_STOREES25_S27_S27_EEEvvEEEEvNT_6ParamsE --------------------------
	.section	.text._ZN7cutlass13device_kernelINS_4gemm6kernel13GemmUniversalIN4cute5tupleIJiiiiEEENS1_10collective13CollectiveMmaINS1_35MainloopSm100TmaUmmaWarpSpecializedILi6ELi2ELi4ENS5_IJNS4_1CILi8EEENSA_ILi1EEESC_EEEEENS5_IJNSA_ILi128EEESF_SF_EEENS_6half_tENS5_IJlSC_lEEESH_SI_NS4_8TiledMMAINS4_8MMA_AtomIJNS4_26SM100_MMA_F16BF16_2x1SM_SSISH_SH_fLi128ELi128ELNS4_4UMMA5MajorE0ELSN_0ELNSM_7ScaleInE0ELSO_0EEEEEENS4_6LayoutINS5_IJSC_SC_SC_EEENS5_IJNSA_ILi0EEEST_ST_EEEEENS5_IJNS4_10UnderscoreESW_SW_EEEEENS4_18SM100_TMA_2SM_LOADENS4_14ComposedLayoutINS4_7SwizzleILi3ELi4ELi3EEENS4_18smem_ptr_flag_bitsILi16EEENSR_INS5_IJSB_NSA_ILi64EEEEEENS5_IJS15_SC_EEEEEEEvNS4_8identityENS4_28SM100_TMA_2SM_LOAD_MULTICASTES19_vS1A_EENS_8epilogue10collective18CollectiveEpilogueINS1D_23Sm100TmaWarpSpecializedILi4ELi2ELi16ELb1ELb0EEEJNS5_IJS15_SF_SF_EEENS5_IJNSR_IS15_SC_EENSR_INS5_IJNSA_ILi16EEENSA_ILi2EEEEEENS5_IJSC_S15_EEEEEEEESH_SI_SH_SI_NS1D_6fusion15FusionCallbacksIS1H_NS1Q_17LinearCombinationISH_fSH_fLNS_15FloatRoundStyleE2EEES1I_S1P_JEEENS4_5SM1004TMEM4LOAD26SM100_TMEM_LOAD_32dp32b16xENS4_13SM90_TMA_LOADENS10_INS11_ILi1ELi4ELi3EEES14_NSR_INS5_IJSB_S1K_EEENS5_IJS1K_SC_EEEEEEENS4_39AutoVectorizingCopyWithAssumedAlignmentILi128EEENS4_14SM90_TMA_STOREES25_S27_S27_EEEvvEEEEvNT_6ParamsE,"ax",@progbits
	.align	128
.text._ZN7cutlass13device_kernelINS_4gemm6kernel13GemmUniversalIN4cute5tupleIJiiiiEEENS1_10collective13CollectiveMmaINS1_35MainloopSm100TmaUmmaWarpSpecializedILi6ELi2ELi4ENS5_IJNS4_1CILi8EEENSA_ILi1EEESC_EEEEENS5_IJNSA_ILi128EEESF_SF_EEENS_6half_tENS5_IJlSC_lEEESH_SI_NS4_8TiledMMAINS4_8MMA_AtomIJNS4_26SM100_MMA_F16BF16_2x1SM_SSISH_SH_fLi128ELi128ELNS4_4UMMA5MajorE0ELSN_0ELNSM_7ScaleInE0ELSO_0EEEEEENS4_6LayoutINS5_IJSC_SC_SC_EEENS5_IJNSA_ILi0EEEST_ST_EEEEENS5_IJNS4_10UnderscoreESW_SW_EEEEENS4_18SM100_TMA_2SM_LOADENS4_14ComposedLayoutINS4_7SwizzleILi3ELi4ELi3EEENS4_18smem_ptr_flag_bitsILi16EEENSR_INS5_IJSB_NSA_ILi64EEEEEENS5_IJS15_SC_EEEEEEEvNS4_8identityENS4_28SM100_TMA_2SM_LOAD_MULTICASTES19_vS1A_EENS_8epilogue10collective18CollectiveEpilogueINS1D_23Sm100TmaWarpSpecializedILi4ELi2ELi16ELb1ELb0EEEJNS5_IJS15_SF_SF_EEENS5_IJNSR_IS15_SC_EENSR_INS5_IJNSA_ILi16EEENSA_ILi2EEEEEENS5_IJSC_S15_EEEEEEEESH_SI_SH_SI_NS1D_6fusion15FusionCallbacksIS1H_NS1Q_17LinearCombinationISH_fSH_fLNS_15FloatRoundStyleE2EEES1I_S1P_JEEENS4_5SM1004TMEM4LOAD26SM100_TMEM_LOAD_32dp32b16xENS4_13SM90_TMA_LOADENS10_INS11_ILi1ELi4ELi3EEES14_NSR_INS5_IJSB_S1K_EEENS5_IJS1K_SC_EEEEEEENS4_39AutoVectorizingCopyWithAssumedAlignmentILi128EEENS4_14SM90_TMA_STOREES25_S27_S27_EEEvvEEEEvNT_6ParamsE:
        .type           _ZN7cutlass13device_kernelINS_4gemm6kernel13GemmUniversalIN4cute5tupleIJiiiiEEENS1_10collective13CollectiveMmaINS1_35MainloopSm100TmaUmmaWarpSpecializedILi6ELi2ELi4ENS5_IJNS4_1CILi8EEENSA_ILi1EEESC_EEEEENS5_IJNSA_ILi128EEESF_SF_EEENS_6half_tENS5_IJlSC_lEEESH_SI_NS4_8TiledMMAINS4_8MMA_AtomIJNS4_26SM100_MMA_F16BF16_2x1SM_SSISH_SH_fLi128ELi128ELNS4_4UMMA5MajorE0ELSN_0ELNSM_7ScaleInE0ELSO_0EEEEEENS4_6LayoutINS5_IJSC_SC_SC_EEENS5_IJNSA_ILi0EEEST_ST_EEEEENS5_IJNS4_10UnderscoreESW_SW_EEEEENS4_18SM100_TMA_2SM_LOADENS4_14ComposedLayoutINS4_7SwizzleILi3ELi4ELi3EEENS4_18smem_ptr_flag_bitsILi16EEENSR_INS5_IJSB_NSA_ILi64EEEEEENS5_IJS15_SC_EEEEEEEvNS4_8identityENS4_28SM100_TMA_2SM_LOAD_MULTICASTES19_vS1A_EENS_8epilogue10collective18CollectiveEpilogueINS1D_23Sm100TmaWarpSpecializedILi4ELi2ELi16ELb1ELb0EEEJNS5_IJS15_SF_SF_EEENS5_IJNSR_IS15_SC_EENSR_INS5_IJNSA_ILi16EEENSA_ILi2EEEEEENS5_IJSC_S15_EEEEEEEESH_SI_SH_SI_NS1D_6fusion15FusionCallbacksIS1H_NS1Q_17LinearCombinationISH_fSH_fLNS_15FloatRoundStyleE2EEES1I_S1P_JEEENS4_5SM1004TMEM4LOAD26SM100_TMEM_LOAD_32dp32b16xENS4_13SM90_TMA_LOADENS10_INS11_ILi1ELi4ELi3EEES14_NSR_INS5_IJSB_S1K_EEENS5_IJS1K_SC_EEEEEEENS4_39AutoVectorizingCopyWithAssumedAlignmentILi128EEENS4_14SM90_TMA_STOREES25_S27_S27_EEEvvEEEEvNT_6ParamsE,@function
        .size           _ZN7cutlass13device_kernelINS_4gemm6kernel13GemmUniversalIN4cute5tupleIJiiiiEEENS1_10collective13CollectiveMmaINS1_35MainloopSm100TmaUmmaWarpSpecializedILi6ELi2ELi4ENS5_IJNS4_1CILi8EEENSA_ILi1EEESC_EEEEENS5_IJNSA_ILi128EEESF_SF_EEENS_6half_tENS5_IJlSC_lEEESH_SI_NS4_8TiledMMAINS4_8MMA_AtomIJNS4_26SM100_MMA_F16BF16_2x1SM_SSISH_SH_fLi128ELi128ELNS4_4UMMA5MajorE0ELSN_0ELNSM_7ScaleInE0ELSO_0EEEEEENS4_6LayoutINS5_IJSC_SC_SC_EEENS5_IJNSA_ILi0EEEST_ST_EEEEENS5_IJNS4_10UnderscoreESW_SW_EEEEENS4_18SM100_TMA_2SM_LOADENS4_14ComposedLayoutINS4_7SwizzleILi3ELi4ELi3EEENS4_18smem_ptr_flag_bitsILi16EEENSR_INS5_IJSB_NSA_ILi64EEEEEENS5_IJS15_SC_EEEEEEEvNS4_8identityENS4_28SM100_TMA_2SM_LOAD_MULTICASTES19_vS1A_EENS_8epilogue10collective18CollectiveEpilogueINS1D_23Sm100TmaWarpSpecializedILi4ELi2ELi16ELb1ELb0EEEJNS5_IJS15_SF_SF_EEENS5_IJNSR_IS15_SC_EENSR_INS5_IJNSA_ILi16EEENSA_ILi2EEEEEENS5_IJSC_S15_EEEEEEEESH_SI_SH_SI_NS1D_6fusion15FusionCallbacksIS1H_NS1Q_17LinearCombinationISH_fSH_fLNS_15FloatRoundStyleE2EEES1I_S1P_JEEENS4_5SM1004TMEM4LOAD26SM100_TMEM_LOAD_32dp32b16xENS4_13SM90_TMA_LOADENS10_INS11_ILi1ELi4ELi3EEES14_NSR_INS5_IJSB_S1K_EEENS5_IJS1K_SC_EEEEEEENS4_39AutoVectorizingCopyWithAssumedAlignmentILi128EEENS4_14SM90_TMA_STOREES25_S27_S27_EEEvvEEEEvNT_6ParamsE,(.L_x_205 - _ZN7cutlass13device_kernelINS_4gemm6kernel13GemmUniversalIN4cute5tupleIJiiiiEEENS1_10collective13CollectiveMmaINS1_35MainloopSm100TmaUmmaWarpSpecializedILi6ELi2ELi4ENS5_IJNS4_1CILi8EEENSA_ILi1EEESC_EEEEENS5_IJNSA_ILi128EEESF_SF_EEENS_6half_tENS5_IJlSC_lEEESH_SI_NS4_8TiledMMAINS4_8MMA_AtomIJNS4_26SM100_MMA_F16BF16_2x1SM_SSISH_SH_fLi128ELi128ELNS4_4UMMA5MajorE0ELSN_0ELNSM_7ScaleInE0ELSO_0EEEEEENS4_6LayoutINS5_IJSC_SC_SC_EEENS5_IJNSA_ILi0EEEST_ST_EEEEENS5_IJNS4_10UnderscoreESW_SW_EEEEENS4_18SM100_TMA_2SM_LOADENS4_14ComposedLayoutINS4_7SwizzleILi3ELi4ELi3EEENS4_18smem_ptr_flag_bitsILi16EEENSR_INS5_IJSB_NSA_ILi64EEEEEENS5_IJS15_SC_EEEEEEEvNS4_8identityENS4_28SM100_TMA_2SM_LOAD_MULTICASTES19_vS1A_EENS_8epilogue10collective18CollectiveEpilogueINS1D_23Sm100TmaWarpSpecializedILi4ELi2ELi16ELb1ELb0EEEJNS5_IJS15_SF_SF_EEENS5_IJNSR_IS15_SC_EENSR_INS5_IJNSA_ILi16EEENSA_ILi2EEEEEENS5_IJSC_S15_EEEEEEEESH_SI_SH_SI_NS1D_6fusion15FusionCallbacksIS1H_NS1Q_17LinearCombinationISH_fSH_fLNS_15FloatRoundStyleE2EEES1I_S1P_JEEENS4_5SM1004TMEM4LOAD26SM100_TMEM_LOAD_32dp32b16xENS4_13SM90_TMA_LOADENS10_INS11_ILi1ELi4ELi3EEES14_NSR_INS5_IJSB_S1K_EEENS5_IJS1K_SC_EEEEEEENS4_39AutoVectorizingCopyWithAssumedAlignmentILi128EEENS4_14SM90_TMA_STOREES25_S27_S27_EEEvvEEEEvNT_6ParamsE)
        .other          _ZN7cutlass13device_kernelINS_4gemm6kernel13GemmUniversalIN4cute5tupleIJiiiiEEENS1_10collective13CollectiveMmaINS1_35MainloopSm100TmaUmmaWarpSpecializedILi6ELi2ELi4ENS5_IJNS4_1CILi8EEENSA_ILi1EEESC_EEEEENS5_IJNSA_ILi128EEESF_SF_EEENS_6half_tENS5_IJlSC_lEEESH_SI_NS4_8TiledMMAINS4_8MMA_AtomIJNS4_26SM100_MMA_F16BF16_2x1SM_SSISH_SH_fLi128ELi128ELNS4_4UMMA5MajorE0ELSN_0ELNSM_7ScaleInE0ELSO_0EEEEEENS4_6LayoutINS5_IJSC_SC_SC_EEENS5_IJNSA_ILi0EEEST_ST_EEEEENS5_IJNS4_10UnderscoreESW_SW_EEEEENS4_18SM100_TMA_2SM_LOADENS4_14ComposedLayoutINS4_7SwizzleILi3ELi4ELi3EEENS4_18smem_ptr_flag_bitsILi16EEENSR_INS5_IJSB_NSA_ILi64EEEEEENS5_IJS15_SC_EEEEEEEvNS4_8identityENS4_28SM100_TMA_2SM_LOAD_MULTICASTES19_vS1A_EENS_8epilogue10collective18CollectiveEpilogueINS1D_23Sm100TmaWarpSpecializedILi4ELi2ELi16ELb1ELb0EEEJNS5_IJS15_SF_SF_EEENS5_IJNSR_IS15_SC_EENSR_INS5_IJNSA_ILi16EEENSA_ILi2EEEEEENS5_IJSC_S15_EEEEEEEESH_SI_SH_SI_NS1D_6fusion15FusionCallbacksIS1H_NS1Q_17LinearCombinationISH_fSH_fLNS_15FloatRoundStyleE2EEES1I_S1P_JEEENS4_5SM1004TMEM4LOAD26SM100_TMEM_LOAD_32dp32b16xENS4_13SM90_TMA_LOADENS10_INS11_ILi1ELi4ELi3EEES14_NSR_INS5_IJSB_S1K_EEENS5_IJS1K_SC_EEEEEEENS4_39AutoVectorizingCopyWithAssumedAlignmentILi128EEENS4_14SM90_TMA_STOREES25_S27_S27_EEEvvEEEEvNT_6ParamsE,@"STO_CUDA_ENTRY STV_DEFAULT"
_ZN7cutlass13device_kernelINS_4gemm6kernel13GemmUniversalIN4cute5tupleIJiiiiEEENS1_10collective13CollectiveMmaINS1_35MainloopSm100TmaUmmaWarpSpecializedILi6ELi2ELi4ENS5_IJNS4_1CILi8EEENSA_ILi1EEESC_EEEEENS5_IJNSA_ILi128EEESF_SF_EEENS_6half_tENS5_IJlSC_lEEESH_SI_NS4_8TiledMMAINS4_8MMA_AtomIJNS4_26SM100_MMA_F16BF16_2x1SM_SSISH_SH_fLi128ELi128ELNS4_4UMMA5MajorE0ELSN_0ELNSM_7ScaleInE0ELSO_0EEEEEENS4_6LayoutINS5_IJSC_SC_SC_EEENS5_IJNSA_ILi0EEEST_ST_EEEEENS5_IJNS4_10UnderscoreESW_SW_EEEEENS4_18SM100_TMA_2SM_LOADENS4_14ComposedLayoutINS4_7SwizzleILi3ELi4ELi3EEENS4_18smem_ptr_flag_bitsILi16EEENSR_INS5_IJSB_NSA_ILi64EEEEEENS5_IJS15_SC_EEEEEEEvNS4_8identityENS4_28SM100_TMA_2SM_LOAD_MULTICASTES19_vS1A_EENS_8epilogue10collective18CollectiveEpilogueINS1D_23Sm100TmaWarpSpecializedILi4ELi2ELi16ELb1ELb0EEEJNS5_IJS15_SF_SF_EEENS5_IJNSR_IS15_SC_EENSR_INS5_IJNSA_ILi16EEENSA_ILi2EEEEEENS5_IJSC_S15_EEEEEEEESH_SI_SH_SI_NS1D_6fusion15FusionCallbacksIS1H_NS1Q_17LinearCombinationISH_fSH_fLNS_15FloatRoundStyleE2EEES1I_S1P_JEEENS4_5SM1004TMEM4LOAD26SM100_TMEM_LOAD_32dp32b16xENS4_13SM90_TMA_LOADENS10_INS11_ILi1ELi4ELi3EEES14_NSR_INS5_IJSB_S1K_EEENS5_IJS1K_SC_EEEEEEENS4_39AutoVectorizingCopyWithAssumedAlignmentILi128EEENS4_14SM90_TMA_STOREES25_S27_S27_EEEvvEEEEvNT_6ParamsE:
[----:B------:R-:W1:Y:S01]  /*0000*/  LDC R1, c[0x0][0x37c] ;  /* 0x0000df00ff017b82 */ /* 0x000e620000000800 */
[----:B------:R-:W2:Y:S01]  /*0010*/  S2R R60, SR_TID.X ;  /* 0x00000000003c7919 */ /* 0x000ea20000002100 */
[----:B------:R-:W3:Y:S06]  /*0020*/  LDCU.64 UR8, c[0x0][0x890] ;  /* 0x00011200ff0877ac */ /* 0x000eec0008000a00 */
[----:B------:R-:W4:Y:S01]  /*0030*/  S2UR UR47, SR_CgaCtaId ;  /* 0x00000000002f79c3 */ /* 0x000f220000008800 */
[----:B------:R-:W-:Y:S02]  /*0040*/  PRMT R46, RZ, 0x7610, R46 ;  /* 0x00007610ff2e7816 */ /* 0x000fe4000000002e */
[----:B------:R-:W-:Y:S01]  /*0050*/  ELECT P1, URZ, PT ;  /* 0x0000000000ff782f */ /* 0x000fe20003820000 */
[----:B---3--:R-:W-:-:S04]  /*0060*/  UISETP.NE.U32.AND UP0, UPT, UR8, URZ, UPT ;  /* 0x000000ff0800728c */ /* 0x008fc8000bf05070 */
[----:B------:R-:W-:Y:S02]  /*0070*/  UISETP.NE.AND.EX UP0, UPT, UR9, URZ, UPT, UP0 ;  /* 0x000000ff0900728c */ /* 0x000fe4000bf05300 */
[----:B----4-:R-:W-:Y:S02]  /*0080*/  ULOP3.LUT UR68, UR47, 0x1, URZ, 0xc0, !UPT ;  /* 0x000000012f447892 */ /* 0x010fe4000f8ec0ff */
[----:B------:R-:W-:Y:S01]  /*0090*/  ULOP3.LUT UR69, UR47, 0x1, URZ, 0x3c, !UPT ;  /* 0x000000012f457892 */ /* 0x000fe2000f8e3cff */
[----:B--2---:R-:W-:-:S05]  /*00a0*/  SHF.R.U32.HI R47, RZ, 0x5, R60 ;  /* 0x00000005ff2f7819 */ /* 0x004fca000001163c */
[----:B------:R-:W2:Y:S02]  /*00b0*/  SHFL.IDX PT, R0, R47, RZ, 0x1f ;  /* 0x00001fff2f007589 */ /* 0x000ea400000e0000 */
[----:B--2---:R-:W-:Y:S01]  /*00c0*/  R2UR UR18, R0 ;  /* 0x00000000001272ca */ /* 0x004fe200000e0000 */
[----:B-1----:R-:W-:-:S14]  /*00d0*/  BRA.U UP0, `(.L_x_0) ;  /* 0x0000000100307547 */ /* 0x002fdc000b800000 */
[----:B------:R-:W1:Y:S02]  /*00e0*/  LDCU.64 UR4, c[0x0][0x888] ;  /* 0x00011100ff0477ac */ /* 0x000e640008000a00 */
[----:B-1----:R-:W-:-:S04]  /*00f0*/  UISETP.NE.U32.AND UP0, UPT, UR4, URZ, UPT ;  /* 0x000000ff0400728c */ /* 0x002fc8000bf05070 */
[----:B------:R-:W-:-:S09]  /*0100*/  UISETP.NE.AND.EX UP0, UPT, UR5, URZ, UPT, UP0 ;  /* 0x000000ff0500728c */ /* 0x000fd2000bf05300 */
[----:B------:R-:W-:Y:S05]  /*0110*/  BRA.U !UP0, `(.L_x_1) ;  /* 0x0000000108147547 */ /* 0x000fea000b800000 */
[----:B------:R-:W1:Y:S01]  /*0120*/  LDC.64 R2, c[0x0][0x888] ;  /* 0x00022200ff027b82 */ /* 0x000e620000000a00 */
[----:B------:R-:W1:Y:S02]  /*0130*/  LDCU.64 UR4, c[0x0][0x358] ;  /* 0x00006b00ff0477ac */ /* 0x000e640008000a00 */
[----:B-1----:R1:W5:Y:S01]  /*0140*/  LDG.E R27, desc[UR4][R2.64] ;  /* 0x00000004021b7981 */ /* 0x002362000c1e1900 */
[----:B------:R-:W-:Y:S01]  /*0150*/  HFMA2 R46, -RZ, RZ, 0, 5.9604644775390625e-08 ;  /* 0x00000001ff2e7431 */ /* 0x000fe200000001ff */
[----:B------:R-:W-:Y:S05]  /*0160*/  BRA `(.L_x_0) ;  /* 0x00000000000c7947 */ /* 0x000fea0003800000 */
.L_x_1:
[----:B------:R-:W1:Y:S01]  /*0170*/  LDCU UR4, c[0x0][0x880] ;  /* 0x00011000ff0477ac */ /* 0x000e620008000800 */
[----:B------:R-:W-:Y:S01]  /*0180*/  HFMA2 R46, -RZ, RZ, 0, 5.9604644775390625e-08 ;  /* 0x00000001ff2e7431 */ /* 0x000fe200000001ff */
[----:B-1----:R-:W-:-:S07]  /*0190*/  MOV R27, UR4 ;  /* 0x00000004001b7c02 */ /* 0x002fce0008000f00 */
.L_x_0:
[----:B------:R-:W2:Y:S02]  /*01a0*/  LDCU.64 UR4, c[0x0][0x8b0] ;  /* 0x00011600ff0477ac */ /* 0x000ea40008000a00 */
[----:B--2---:R-:W-:-:S04]  /*01b0*/  UISETP.NE.U32.AND UP0, UPT, UR4, URZ, UPT ;  /* 0x000000ff0400728c */ /* 0x004fc8000bf05070 */
[----:B------:R-:W-:-:S09]  /*01c0*/  UISETP.NE.AND.EX UP0, UPT, UR5, URZ, UPT, UP0 ;  /* 0x000000ff0500728c */ /* 0x000fd2000bf05300 */
[----:B------:R-:W-:Y:S05]  /*01d0*/  BRA.U UP0, `(.L_x_2) ;  /* 0x0000000100287547 */ /* 0x000fea000b800000 */
[----:B------:R-:W2:Y:S02]  /*01e0*/  LDCU.64 UR4, c[0x0][0x8a8] ;  /* 0x00011500ff0477ac */ /* 0x000ea40008000a00 */
[----:B--2---:R-:W-:-:S04]  /*01f0*/  UISETP.NE.U32.AND UP0, UPT, UR4, URZ, UPT ;  /* 0x000000ff0400728c */ /* 0x004fc8000bf05070 */
[----:B------:R-:W-:-:S09]  /*0200*/  UISETP.NE.AND.EX UP0, UPT, UR5, URZ, UPT, UP0 ;  /* 0x000000ff0500728c */ /* 0x000fd2000bf05300 */
[----:B------:R-:W-:Y:S05]  /*0210*/  BRA.U !UP0, `(.L_x_3) ;  /* 0x0000000108107547 */ /* 0x000fea000b800000 */
[----:B------:R-:W2:Y:S01]  /*0220*/  LDC.64 R24, c[0x0][0x8a8] ;  /* 0x00022a00ff187b82 */ /* 0x000ea20000000a00 */
[----:B------:R-:W2:Y:S02]  /*0230*/  LDCU.64 UR4, c[0x0][0x358] ;  /* 0x00006b00ff0477ac */ /* 0x000ea40008000a00 */
[----:B--2---:R2:W5:Y:S01]  /*0240*/  LDG.E R24, desc[UR4][R24.64] ;  /* 0x0000000418187981 */ /* 0x004562000c1e1900 */
[----:B------:R-:W-:Y:S05]  /*0250*/  BRA `(.L_x_2) ;  /* 0x0000000000087947 */ /* 0x000fea0003800000 */
.L_x_3:
[----:B------:R-:W2:Y:S02]  /*0260*/  LDCU UR4, c[0x0][0x8a0] ;  /* 0x00011400ff0477ac */ /* 0x000ea40008000800 */
[----:B--2---:R-:W-:Y:S02]  /*0270*/  MOV R24, UR4 ;  /* 0x0000000400187c02 */ /* 0x004fe40008000f00 */
.L_x_2:
[----:B------:R-:W-:Y:S01]  /*0280*/  IMAD.U32 R0, RZ, RZ, UR18 ;  /* 0x00000012ff007e24 */ /* 0x000fe2000f8e00ff */
[----:B------:R-:W-:Y:S04]  /*0290*/  BSSY.RECONVERGENT B0, `(.L_x_4) ;  /* 0x000000c000007945 */ /* 0x000fe80003800200 */
[C---:B------:R-:W-:Y:S02]  /*02a0*/  ISETP.NE.OR P2, PT, R0.reuse, 0x1, !P1 ;  /* 0x000000010000780c */ /* 0x040fe40004f45670 */
[----:B------:R-:W-:-:S11]  /*02b0*/  ISETP.NE.OR P0, PT, R0, 0x3, !P1 ;  /* 0x000000030000780c */ /* 0x000fd60004f05670 */
[----:B------:R-:W-:Y:S05]  /*02c0*/  @P2 BRA `(.L_x_5) ;  /* 0x0000000000202947 */ /* 0x000fea0003800000 */
[----:B------:R-:W3:Y:S02]  /*02d0*/  LDCU.64 UR4, c[0x0][0x348] ;  /* 0x00006900ff0477ac */ /* 0x000ee40008000a00 */
[----:B---3--:R-:W-:Y:S02]  /*02e0*/  UIADD3 UR6, UP1, UPT, UR4, 0x80, URZ ;  /* 0x0000008004067890 */ /* 0x008fe4000ff3e0ff */
[----:B------:R-:W-:Y:S02]  /*02f0*/  UIADD3 UR4, UP0, UPT, UR4, 0x180, URZ ;  /* 0x0000018004047890 */ /* 0x000fe4000ff1e0ff */
[----:B------:R-:W-:Y:S02]  /*0300*/  UIADD3.X UR7, UPT, UPT, URZ, UR5, URZ, UP1, !UPT ;  /* 0x00000005ff077290 */ /* 0x000fe40008ffe4ff */
[----:B------:R-:W-:-:S07]  /*0310*/  UIADD3.X UR5, UPT, UPT, URZ, UR5, URZ, UP0, !UPT ;  /* 0x00000005ff057290 */ /* 0x000fce00087fe4ff */
[----:B------:R3:W-:Y:S02]  /*0320*/  UTMACCTL.PF [UR6] ;  /* 0x00000000060079b9 */ /* 0x0007e40008040000 */
[----:B------:R3:W-:Y:S02]  /*0330*/  UTMACCTL.PF [UR4] ;  /* 0x00000000040079b9 */ /* 0x0007e40008040000 */
[----:B---3--:R-:W-:Y:S01]  /*0340*/  NOP ;  /* 0x0000000000007918 */ /* 0x008fe20000000000 */
.L_x_5:
[----:B------:R-:W-:Y:S05]  /*0350*/  BSYNC.RECONVERGENT B0 ;  /* 0x0000000000007941 */ /* 0x000fea0003800200 */
.L_x_4:
[----:B------:R-:W-:Y:S04]  /*0360*/  BSSY.RECONVERGENT B0, `(.L_x_6) ;  /* 0x000000a000007945 */ /* 0x000fe80003800200 */
        /* <DEDUP_REMOVED lines=9> */
.L_x_7:
[----:B------:R-:W-:Y:S05]  /*0400*/  BSYNC.RECONVERGENT B0 ;  /* 0x0000000000007941 */ /* 0x000fea0003800200 */
.L_x_6:
[----:B------:R-:W3:Y:S01]  /*0410*/  LDCU.64 UR4, c[0x0][0x888] ;  /* 0x00011100ff0477ac */ /* 0x000ee20008000a00 */
[----:B------:R-:W-:Y:S02]  /*0420*/  UISETP.EQ.U32.AND UP2, UPT, UR8, URZ, UPT ;  /* 0x000000ff0800728c */ /* 0x000fe4000bf42070 */
[----:B------:R-:W-:Y:S02]  /*0430*/  UPLOP3.LUT UP4, UPT, UPT, UPT, UPT, 0x80, 0x8 ;  /* 0x000000000008789c */ /* 0x000fe40003f8f070 */
[----:B---3--:R-:W-:-:S04]  /*0440*/  UISETP.NE.U32.AND UP0, UPT, UR4, URZ, UPT ;  /* 0x000000ff0400728c */ /* 0x008fc8000bf05070 */
[----:B------:R-:W-:-:S04]  /*0450*/  UISETP.NE.AND.EX UP1, UPT, UR5, URZ, UPT, UP0 ;  /* 0x000000ff0500728c */ /* 0x000fc8000bf25300 */
[----:B------:R-:W-:-:S04]  /*0460*/  UISETP.EQ.OR.EX UP3, UPT, UR9, URZ, !UP1, UP2 ;  /* 0x000000ff0900728c */ /* 0x000fc8000cf62720 */
[----:B------:R-:W-:-:S06]  /*0470*/  UP2UR UR4, UPR, URZ, 0x8 ;  /* 0x00000008ff047883 */ /* 0x000fcc0008000000 */
[----:B------:R-:W-:Y:S01]  /*0480*/  MOV R51, UR4 ;  /* 0x0000000400337c02 */ /* 0x000fe20008000f00 */
[----:B------:R-:W-:Y:S06]  /*0490*/  BRA.U !UP3, `(.L_x_8) ;  /* 0x000000010b207547 */ /* 0x000fec000b800000 */
[----:B------:R-:W-:Y:S01]  /*04a0*/  UISETP.NE.U32.AND UP2, UPT, UR8, URZ, UPT ;  /* 0x000000ff0800728c */ /* 0x000fe2000bf45070 */
[----:B-----5:R-:W-:Y:S01]  /*04b0*/  FSETP.NEU.AND P0, PT, R27, RZ, PT ;  /* 0x000000ff1b00720b */ /* 0x020fe20003f0d000 */
[----:B------:R-:W-:Y:S02]  /*04c0*/  USEL UR4, URZ, 0xffffffff, UP1 ;  /* 0xffffffffff047887 */ /* 0x000fe40008800000 */
[----:B------:R-:W-:-:S10]  /*04d0*/  UISETP.NE.AND.EX UP2, UPT, UR9, URZ, UPT, UP2 ;  /* 0x000000ff0900728c */ /* 0x000fd4000bf45320 */
[----:B------:R-:W-:Y:S01]  /*04e0*/  VOTEU.ANY UP0, P0 ;  /* 0x0000000000ff7886 */ /* 0x000fe20000000100 */
[----:B------:R-:W-:-:S04]  /*04f0*/  @!UP2 USEL UR4, URZ, 0xffffffff, UP0 ;  /* 0xffffffffff04a887 */ /* 0x000fc80008000000 */
[----:B------:R-:W-:-:S04]  /*0500*/  ULOP3.LUT UR4, UR4, 0x1, URZ, 0xc0, !UPT ;  /* 0x0000000104047892 */ /* 0x000fc8000f8ec0ff */
[----:B------:R-:W-:-:S11]  /*0510*/  UISETP.NE.U32.AND UP4, UPT, UR4, 0x1, UPT ;  /* 0x000000010400788c */ /* 0x000fd6000bf85070 */
.L_x_8:
[----:B------:R-:W3:Y:S01]  /*0520*/  SHFL.IDX PT, R0, R47, RZ, 0x1f ;  /* 0x00001fff2f007589 */ /* 0x000ee200000e0000 */
[----:B------:R-:W-:-:S04]  /*0530*/  UISETP.NE.AND UP0, UPT, UR18, 0x2, UPT ;  /* 0x000000021200788c */ /* 0x000fc8000bf05270 */
[----:B------:R-:W-:Y:S02]  /*0540*/  UISETP.EQ.AND UP2, UPT, UR68, URZ, !UP0 ;  /* 0x000000ff4400728c */ /* 0x000fe4000c742270 */
[----:B------:R-:W-:-:S04]  /*0550*/  USEL UR53, URZ, 0x1, UP0 ;  /* 0x00000001ff357887 */ /* 0x000fc80008000000 */
[----:B------:R-:W-:Y:S02]  /*0560*/  PLOP3.LUT P3, PT, P1, PT, UP2, 0x80, 0x8 ;  /* 0x000000000008781c */ /* 0x000fe40000f6f028 */
[----:B---3--:R-:W-:-:S13]  /*0570*/  ISETP.NE.AND P0, PT, R0, RZ, PT ;  /* 0x000000ff0000720c */ /* 0x008fda0003f05270 */
[----:B------:R-:W-:Y:S05]  /*0580*/  @P0 BRA `(.L_x_9) ;  /* 0x0000000000640947 */ /* 0x000fea0003800000 */
[----:B------:R-:W-:Y:S01]  /*0590*/  UMOV UR4, 0x400 ;  /* 0x0000040000047882 */ /* 0x000fe20000000000 */
[----:B------:R-:W-:Y:S01]  /*05a0*/  UMOV UR8, 0x1 ;  /* 0x0000000100087882 */ /* 0x000fe20000000000 */
[----:B------:R-:W-:Y:S01]  /*05b0*/  UMOV UR6, 0x4 ;  /* 0x0000000400067882 */ /* 0x000fe20000000000 */
[----:B------:R-:W-:Y:S02]  /*05c0*/  ULEA UR4, UR47, UR4, 0x18 ;  /* 0x000000042f047291 */ /* 0x000fe4000f8ec0ff */
[----:B------:R-:W-:-:S04]  /*05d0*/  UIADD3 UR8, UPT, UPT, -UR8, 0x100000, URZ ;  /* 0x0010000008087890 */ /* 0x000fc8000fffe1ff */
[----:B------:R-:W-:Y:S02]  /*05e0*/  USHF.L.U32 UR9, UR8, 0xb, URZ ;  /* 0x0000000b08097899 */ /* 0x000fe400080006ff */
[----:B------:R-:W-:Y:S02]  /*05f0*/  USHF.L.U32 UR8, UR8, 0x1, URZ ;  /* 0x0000000108087899 */ /* 0x000fe400080006ff */
[----:B------:R-:W-:-:S04]  /*0600*/  UIADD3 UR6, UPT, UPT, -UR6, 0x100000, URZ ;  /* 0x0010000006067890 */ /* 0x000fc8000fffe1ff */
[----:B------:R-:W-:Y:S02]  /*0610*/  USHF.L.U32 UR7, UR6, 0xb, URZ ;  /* 0x0000000b06077899 */ /* 0x000fe400080006ff */
[----:B------:R-:W-:Y:S01]  /*0620*/  USHF.L.U32 UR6, UR6, 0x1, URZ ;  /* 0x0000000106067899 */ /* 0x000fe200080006ff */
[----:B------:R-:W-:Y:S01]  /*0630*/  ELECT P0, URZ, PT ;  /* 0x0000000000ff782f */ /* 0x000fe20003800000 */
[----:B------:R-:W3:Y:S02]  /*0640*/  FENCE.VIEW.ASYNC.S ;  /* 0x00000000000073c6 */ /* 0x000ee40000000000 */
[----:B---3--:R3:W4:Y:S08]  /*0650*/  SYNCS.EXCH.64 URZ, [UR4], UR8 ;  /* 0x0000000804ff75b2 */ /* 0x0087300008000100 */
[----:B------:R3:W1:Y:S01]  /*0660*/  SYNCS.EXCH.64 URZ, [UR4+0x30], UR6 ;  /* 0x0000300604ff75b2 */ /* 0x0006620008000100 */
        /* <DEDUP_REMOVED lines=10> */
[----:B------:R-:W-:Y:S01]  /*0710*/  NOP ;  /* 0x0000000000007918 */ /* 0x000fe20000000000 */
.L_x_9:
[----:B------:R-:W2:Y:S01]  /*0720*/  SHFL.IDX PT, R0, R47, RZ, 0x1f ;  /* 0x00001fff2f007589 */ /* 0x000ea200000e0000 */
[----:B------:R-:W-:Y:S01]  /*0730*/  NOP ;  /* 0x0000000000007918 */ /* 0x000fe20000000000 */
[----:B--2---:R-:W-:-:S13]  /*0740*/  ISETP.NE.AND P0, PT, R0, 0x1, PT ;  /* 0x000000010000780c */ /* 0x004fda0003f05270 */
[----:B------:R-:W-:Y:S05]  /*0750*/  @P0 BRA `(.L_x_10) ;  /* 0x0000000000540947 */ /* 0x000fea0003800000 */
[----:B---3--:R-:W-:Y:S01]  /*0760*/  UMOV UR4, 0x400 ;  /* 0x0000040000047882 */ /* 0x008fe20000000000 */
        /* <DEDUP_REMOVED lines=10> */
[----:B------:R-:W2:Y:S02]  /*0810*/  FENCE.VIEW.ASYNC.S ;  /* 0x00000000000073c6 */ /* 0x000ea40000000000 */
[----:B--2---:R2:W3:Y:S08]  /*0820*/  SYNCS.EXCH.64 URZ, [UR4+0x60], UR8 ;  /* 0x0000600804ff75b2 */ /* 0x0044f00008000100 */
        /* <DEDUP_REMOVED lines=8> */
.L_x_10:
[----:B------:R-:W4:Y:S01]  /*08b0*/  SHFL.IDX PT, R0, R47, RZ, 0x1f ;  /* 0x00001fff2f007589 */ /* 0x000f2200000e0000 */
[----:B------:R-:W-:Y:S01]  /*08c0*/  NOP ;  /* 0x0000000000007918 */ /* 0x000fe20000000000 */
[----:B----4-:R-:W-:-:S13]  /*08d0*/  ISETP.NE.AND P0, PT, R0, 0x3, PT ;  /* 0x000000030000780c */ /* 0x010fda0003f05270 */
[----:B------:R-:W-:Y:S05]  /*08e0*/  @P0 BRA `(.L_x_11) ;  /* 0x00000000002c0947 */ /* 0x000fea0003800000 */
[----:B--23--:R-:W-:Y:S01]  /*08f0*/  UMOV UR6, 0x400 ;  /* 0x0000040000067882 */ /* 0x00cfe20000000000 */
[----:B------:R-:W-:Y:S01]  /*0900*/  UMOV UR4, 0x20 ;  /* 0x0000002000047882 */ /* 0x000fe20000000000 */
[----:B------:R-:W-:Y:S02]  /*0910*/  ULEA UR6, UR47, UR6, 0x18 ;  /* 0x000000062f067291 */ /* 0x000fe4000f8ec0ff */
[----:B------:R-:W-:-:S04]  /*0920*/  UIADD3 UR4, UPT, UPT, -UR4, 0x100000, URZ ;  /* 0x0010000004047890 */ /* 0x000fc8000fffe1ff */
[----:B------:R-:W-:Y:S02]  /*0930*/  USHF.L.U32 UR5, UR4, 0xb, URZ ;  /* 0x0000000b04057899 */ /* 0x000fe400080006ff */
[----:B------:R-:W-:Y:S01]  /*0940*/  USHF.L.U32 UR4, UR4, 0x1, URZ ;  /* 0x0000000104047899 */ /* 0x000fe200080006ff */
[----:B------:R-:W-:Y:S01]  /*0950*/  ELECT P0, URZ, PT ;  /* 0x0000000000ff782f */ /* 0x000fe20003800000 */
[----:B------:R-:W2:Y:S10]  /*0960*/  FENCE.VIEW.ASYNC.S ;  /* 0x00000000000073c6 */ /* 0x000eb40000000000 */
[----:B--2---:R4:W2:Y:S01]  /*0970*/  SYNCS.EXCH.64 URZ, [UR6+0xa0], UR4 ;  /* 0x0000a00406ff75b2 */ /* 0x0048a20008000100 */
[----:B------:R4:W3:Y:S02]  /*0980*/  SYNCS.EXCH.64 URZ, [UR6+0xa8], UR4 ;  /* 0x0000a80406ff75b2 */ /* 0x0008e40008000100 */
[----:B----4-:R-:W-:Y:S01]  /*0990*/  NOP ;  /* 0x0000000000007918 */ /* 0x010fe20000000000 */
.L_x_11:
[----:B------:R-:W4:Y:S01]  /*09a0*/  SHFL.IDX PT, R0, R47, RZ, 0x1f ;  /* 0x00001fff2f007589 */ /* 0x000f2200000e0000 */
[----:B------:R-:W-:Y:S01]  /*09b0*/  NOP ;  /* 0x0000000000007918 */ /* 0x000fe20000000000 */
[----:B----4-:R-:W-:-:S13]  /*09c0*/  ISETP.NE.AND P0, PT, R0, 0x4, PT ;  /* 0x000000040000780c */ /* 0x010fda0003f05270 */
[----:B------:R-:W-:Y:S05]  /*09d0*/  @P0 BRA `(.L_x_12) ;  /* 0x0000000000480947 */ /* 0x000fea0003800000 */
[----:B--23--:R-:W-:Y:S01]  /*09e0*/  UMOV UR4, 0x720 ;  /* 0x0000072000047882 */ /* 0x00cfe20000000000 */
[----:B------:R-:W-:Y:S01]  /*09f0*/  UMOV UR6, 0x400 ;  /* 0x0000040000067882 */ /* 0x000fe20000000000 */
[----:B------:R-:W-:Y:S01]  /*0a00*/  USEL UR4, UR4, 0x620, UP4 ;  /* 0x0000062004047887 */ /* 0x000fe2000a000000 */
        /* <DEDUP_REMOVED lines=10> */
[----:B--2---:R4:W2:Y:S08]  /*0ab0*/  SYNCS.EXCH.64 URZ, [UR6+0xb0], UR8 ;  /* 0x0000b00806ff75b2 */ /* 0x0048b00008000100 */
[----:B------:R4:W3:Y:S01]  /*0ac0*/  SYNCS.EXCH.64 URZ, [UR6+0xc0], UR4 ;  /* 0x0000c00406ff75b2 */ /* 0x0008e20008000100 */
[----:B------:R4:W1:Y:S01]  /*0ad0*/  SYNCS.EXCH.64 URZ, [UR6+0xb8], UR8 ;  /* 0x0000b80806ff75b2 */ /* 0x0008620008000100 */
[----:B------:R4:W1:Y:S02]  /*0ae0*/  SYNCS.EXCH.64 URZ, [UR6+0xc8], UR4 ;  /* 0x0000c80406ff75b2 */ /* 0x0008640008000100 */
[----:B----4-:R-:W-:Y:S01]  /*0af0*/  NOP ;  /* 0x0000000000007918 */ /* 0x010fe20000000000 */
.L_x_12:
[----:B------:R-:W4:Y:S01]  /*0b00*/  SHFL.IDX PT, R0, R47, RZ, 0x1f ;  /* 0x00001fff2f007589 */ /* 0x000f2200000e0000 */
[----:B------:R-:W-:Y:S01]  /*0b10*/  NOP ;  /* 0x0000000000007918 */ /* 0x000fe20000000000 */
[----:B----4-:R-:W-:-:S13]  /*0b20*/  ISETP.NE.AND P0, PT, R0, 0x5, PT ;  /* 0x000000050000780c */ /* 0x010fda0003f05270 */
[----:B------:R-:W-:Y:S05]  /*0b30*/  @P0 BRA `(.L_x_13) ;  /* 0x0000000000540947 */ /* 0x000fea0003800000 */
[----:B--23--:R-:W-:Y:S01]  /*0b40*/  UMOV UR4, 0x400 ;  /* 0x0000040000047882 */ /* 0x00cfe20000000000 */
        /* <DEDUP_REMOVED lines=14> */
[----:B------:R4:W1:Y:S01]  /*0c30*/  SYNCS.EXCH.64 URZ, [UR4+0xf8], UR8 ;  /* 0x0000f80804ff75b2 */ /* 0x0008620008000100 */
[----:B------:R4:W1:Y:S01]  /*0c40*/  SYNCS.EXCH.64 URZ, [UR4+0xe0], UR6 ;  /* 0x0000e00604ff75b2 */ /* 0x0008620008000100 */
[----:B------:R4:W1:Y:S01]  /*0c50*/  SYNCS.EXCH.64 URZ, [UR4+0x100], UR8 ;  /* 0x0001000804ff75b2 */ /* 0x0008620008000100 */
[----:B------:R4:W1:Y:S01]  /*0c60*/  SYNCS.EXCH.64 URZ, [UR4+0xe8], UR6 ;  /* 0x0000e80604ff75b2 */ /* 0x0008620008000100 */
[----:B------:R4:W1:Y:S02]  /*0c70*/  SYNCS.EXCH.64 URZ, [UR4+0x108], UR8 ;  /* 0x0001080804ff75b2 */ /* 0x0008640008000100 */
[----:B----4-:R-:W-:Y:S01]  /*0c80*/  NOP ;  /* 0x0000000000007918 */ /* 0x010fe20000000000 */
.L_x_13:
[----:B------:R-:W4:Y:S01]  /*0c90*/  SHFL.IDX PT, R0, R47, RZ, 0x1f ;  /* 0x00001fff2f007589 */ /* 0x000f2200000e0000 */
[----:B------:R-:W-:Y:S01]  /*0ca0*/  ISETP.NE.OR P1, PT, RZ, UR18, !P1 ;  /* 0x00000012ff007c0c */ /* 0x000fe2000cf25670 */
        /* <DEDUP_REMOVED lines=12> */
[----:B------:R4:W3:Y:S01]  /*0d70*/  SYNCS.EXCH.64 URZ, [UR4+0x120], UR6 ;  /* 0x0001200604ff75b2 */ /* 0x0008e20008000100 */
[----:B------:R4:W1:Y:S01]  /*0d80*/  SYNCS.EXCH.64 URZ, [UR4+0x118], UR6 ;  /* 0x0001180604ff75b2 */ /* 0x0008620008000100 */
[----:B------:R4:W1:Y:S02]  /*0d90*/  SYNCS.EXCH.64 URZ, [UR4+0x128], UR6 ;  /* 0x0001280604ff75b2 */ /* 0x0008640008000100 */
[----:B----4-:R-:W-:Y:S01]  /*0da0*/  NOP ;  /* 0x0000000000007918 */ /* 0x010fe20000000000 */
.L_x_14:
[----:B------:R-:W-:Y:S01]  /*0db0*/  VOTEU.ALL UP0, P1 ;  /* 0x0000000000ff7886 */ /* 0x000fe20000800000 */
[----:B--23--:R-:W-:Y:S01]  /*0dc0*/  UMOV UR4, 0x20 ;  /* 0x0000002000047882 */ /* 0x00cfe20000000000 */
[----:B------:R-:W2:Y:S01]  /*0dd0*/  LDCU UR7, c[0x0][0x36c] ;  /* 0x00006d80ff0777ac */ /* 0x000ea20008000800 */
[----:B------:R-:W-:Y:S01]  /*0de0*/  NOP ;  /* 0x0000000000007918 */ /* 0x000fe20000000000 */
[----:B------:R-:W-:Y:S01]  /*0df0*/  LOP3.LUT R0, R60, 0x1f, RZ, 0xc0, !PT ;  /* 0x0000001f3c007812 */ /* 0x000fe200078ec0ff */
[----:B------:R-:W-:Y:S01]  /*0e00*/  @!UP0 UMOV UR6, 0x400 ;  /* 0x0000040000068882 */ /* 0x000fe20000000000 */
[----:B------:R-:W-:-:S04]  /*0e10*/  @!UP0 UIADD3 UR4, UPT, UPT, -UR4, 0x100000, URZ ;  /* 0x0010000004048890 */ /* 0x000fc8000fffe1ff */
[----:B------:R-:W-:Y:S02]  /*0e20*/  @!UP0 USHF.L.U32 UR5, UR4, 0xb, URZ ;  /* 0x0000000b04058899 */ /* 0x000fe400080006ff */
[----:B------:R-:W-:Y:S02]  /*0e30*/  @!UP0 USHF.L.U32 UR4, UR4, 0x1, URZ ;  /* 0x0000000104048899 */ /* 0x000fe400080006ff */
[----:B------:R-:W-:Y:S01]  /*0e40*/  @!UP0 ULEA UR6, UR47, UR6, 0x18 ;  /* 0x000000062f068291 */ /* 0x000fe2000f8ec0ff */
[----:B------:R-:W-:Y:S01]  /*0e50*/  VOTEU.ALL UP0, P1 ;  /* 0x0000000000ff7886 */ /* 0x000fe20000800000 */
[----:B------:R-:W-:Y:S02]  /*0e60*/  UISETP.NE.AND UP5, UPT, UR18, URZ, UPT ;  /* 0x000000ff1200728c */ /* 0x000fe4000bfa5270 */
[----:B--2---:R-:W-:Y:S01]  /*0e70*/  UISETP.EQ.U32.AND UP6, UPT, UR7, 0x1, UPT ;  /* 0x000000010700788c */ /* 0x004fe2000bfc2070 */
[----:B------:R-:W2:Y:S07]  /*0e80*/  FENCE.VIEW.ASYNC.S ;  /* 0x00000000000073c6 */ /* 0x000eae0000000000 */
[----:B--2---:R2:W3:Y:S01]  /*0e90*/  @!UP0 SYNCS.EXCH.64 URZ, [UR6+0x130], UR4 ;  /* 0x0001300406ff85b2 */ /* 0x0044e20008000100 */
[----:B------:R-:W-:Y:S05]  /*0ea0*/  BRA.U !UP6, `(.L_x_15) ;  /* 0x000000010e087547 */ /* 0x000fea000b800000 */
[----:B-1-3--:R-:W-:Y:S01]  /*0eb0*/  UCGABAR_ARV ;  /* 0x00000000000079c7 */ /* 0x00afe20008000000 */
[----:B------:R-:W-:Y:S05]  /*0ec0*/  BRA `(.L_x_16) ;  /* 0x0000000000047947 */ /* 0x000fea0003800000 */
.L_x_15:
[----:B-1-3--:R-:W-:Y:S01]  /*0ed0*/  NOP ;  /* 0x0000000000007918 */ /* 0x00afe20000000000 */
.L_x_16:
[----:B------:R-:W1:Y:S01]  /*0ee0*/  S2UR UR27, SR_CTAID.X ;  /* 0x00000000001b79c3 */ /* 0x000e620000002500 */
[----:B------:R-:W-:-:S05]  /*0ef0*/  CS2R.32 R50, SR_CgaSize ;  /* 0x0000000000327805 */ /* 0x000fca0000008a00 */
[----:B------:R-:W-:-:S05]  /*0f00*/  IMAD R50, R50, -0xa0, RZ ;  /* 0xffffff6032327824 */ /* 0x000fca00078e02ff */
[----:B--2---:R-:W-:-:S14]  /*0f10*/  R2UR UR5, R50 ;  /* 0x00000000320572ca */ /* 0x004fdc00000e0000 */
[----:B------:R-:W2:Y:S01]  /*0f20*/  LDCU UR5, c[0x0][UR5+0x2b0] ;  /* 0x00005600050577ac */ /* 0x000ea20008000800 */
[----:B------:R-:W-:-:S05]  /*0f30*/  CS2R.32 R50, SR_CgaSize ;  /* 0x0000000000327805 */ /* 0x000fca0000008a00 */
[----:B------:R-:W-:-:S05]  /*0f40*/  IMAD R50, R50, -0xa0, RZ ;  /* 0xffffff6032327824 */ /* 0x000fca00078e02ff */
[----:B------:R-:W-:-:S14]  /*0f50*/  R2UR UR4, R50 ;  /* 0x00000000320472ca */ /* 0x000fdc00000e0000 */
[----:B------:R-:W3:Y:S01]  /*0f60*/  LDCU UR4, c[0x0][UR4+0x2b4] ;  /* 0x00005680040477ac */ /* 0x000ee20008000800 */
[----:B------:R-:W4:Y:S01]  /*0f70*/  S2UR UR26, SR_CTAID.Y ;  /* 0x00000000001a79c3 */ /* 0x000f220000002600 */
[----:B------:R-:W-:-:S05]  /*0f80*/  CS2R.32 R50, SR_CgaSize ;  /* 0x0000000000327805 */ /* 0x000fca0000008a00 */
[----:B------:R-:W-:-:S05]  /*0f90*/  IMAD R50, R50, -0xa0, RZ ;  /* 0xffffff6032327824 */ /* 0x000fca00078e02ff */
[----:B------:R-:W-:-:S14]  /*0fa0*/  R2UR UR7, R50 ;  /* 0x00000000320772ca */ /* 0x000fdc00000e0000 */
[----:B------:R-:W3:Y:S01]  /*0fb0*/  LDCU UR7, c[0x0][UR7+0x2a4] ;  /* 0x00005480070777ac */ /* 0x000ee20008000800 */
[----:B------:R-:W-:-:S05]  /*0fc0*/  CS2R.32 R50, SR_CgaSize ;  /* 0x0000000000327805 */ /* 0x000fca0000008a00 */
[----:B------:R-:W-:-:S05]  /*0fd0*/  IMAD R50, R50, -0xa0, RZ ;  /* 0xffffff6032327824 */ /* 0x000fca00078e02ff */
[----:B------:R-:W-:-:S14]  /*0fe0*/  R2UR UR63, R50 ;  /* 0x00000000323f72ca */ /* 0x000fdc00000e0000 */
[----:B------:R-:W3:Y:S01]  /*0ff0*/  LDCU UR63, c[0x0][UR63+0x2a0] ;  /* 0x000054003f3f77ac */ /* 0x000ee20008000800 */
[----:B------:R-:W-:Y:S01]  /*1000*/  UISETP.GT.U32.AND UP0, UPT, UR68, 0xffff, UPT ;  /* 0x0000ffff4400788c */ /* 0x000fe2000bf04070 */
[----:B------:R-:W3:Y:S01]  /*1010*/  LDCU UR19, c[0x0][0xb24] ;  /* 0x00016480ff1377ac */ /* 0x000ee20008000800 */
[----:B------:R-:W3:Y:S01]  /*1020*/  LDCU UR45, c[0x0][0xb24] ;  /* 0x00016480ff2d77ac */ /* 0x000ee20008000800 */
[----:B-1----:R-:W-:Y:S01]  /*1030*/  I2FP.F32.U32 R3, UR27 ;  /* 0x0000001b00037c45 */ /* 0x002fe20008201000 */
[----:B------:R-:W1:Y:S04]  /*1040*/  LDCU UR22, c[0x0][0xb30] ;  /* 0x00016600ff1677ac */ /* 0x000e680008000800 */
[----:B--2---:R-:W-:Y:S01]  /*1050*/  FMUL R3, R3, UR5 ;  /* 0x0000000503037c20 */ /* 0x004fe20008400000 */
[----:B------:R-:W-:Y:S01]  /*1060*/  USHF.L.U32 UR30, UR47, 0x9, URZ ;  /* 0x000000092f1e7899 */ /* 0x000fe200080006ff */
[----:B----4-:R-:W-:Y:S01]  /*1070*/  I2FP.F32.U32 R2, UR26 ;  /* 0x0000001a00027c45 */ /* 0x010fe20008201000 */
[----:B------:R-:W-:-:S03]  /*1080*/  USHF.L.U32 UR54, UR27, 0x6, URZ ;  /* 0x000000061b367899 */ /* 0x000fc600080006ff */
[----:B------:R-:W2:Y:S01]  /*1090*/  F2I.U32.TRUNC.NTZ R3, R3 ;  /* 0x0000000300037305 */ /* 0x000ea2000020f000 */
[----:B------:R-:W-:Y:S01]  /*10a0*/  USEL UR29, UR68, 0xffff, !UP0 ;  /* 0x0000ffff441d7887 */ /* 0x000fe2000c000000 */
[----:B---3--:R-:W-:-:S06]  /*10b0*/  FMUL R2, R2, UR4 ;  /* 0x0000000402027c20 */ /* 0x008fcc0008400000 */
[----:B------:R-:W3:Y:S01]  /*10c0*/  F2I.U32.TRUNC.NTZ R2, R2 ;  /* 0x0000000200027305 */ /* 0x000ee2000020f000 */
[----:B--2---:R-:W-:Y:S02]  /*10d0*/  R2UR UR4, R3 ;  /* 0x00000000030472ca */ /* 0x004fe400000e0000 */
[----:B------:R-:W-:Y:S02]  /*10e0*/  PRMT R3, RZ, 0x7610, R3 ;  /* 0x00007610ff037816 */ /* 0x000fe40000000003 */
[----:B---3--:R-:W-:Y:S02]  /*10f0*/  R2UR UR6, R2 ;  /* 0x00000000020672ca */ /* 0x008fe400000e0000 */
[----:B------:R-:W-:-:S07]  /*1100*/  PRMT R2, RZ, 0x7610, R2 ;  /* 0x00007610ff027816 */ /* 0x000fce0000000002 */
[----:B------:R-:W-:-:S04]  /*1110*/  UIADD3 UR5, UPT, UPT, -UR4, URZ, URZ ;  /* 0x000000ff04057290 */ /* 0x000fc8000fffe1ff */
[----:B------:R-:W-:Y:S02]  /*1120*/  UIMAD UR63, UR63, UR5, UR27 ;  /* 0x000000053f3f72a4 */ /* 0x000fe4000f8e021b */
[----:B------:R-:W-:-:S04]  /*1130*/  UIADD3 UR4, UPT, UPT, -UR6, URZ, URZ ;  /* 0x000000ff06047290 */ /* 0x000fc8000fffe1ff */
[----:B------:R-:W-:-:S06]  /*1140*/  UIMAD UR4, UR7, UR4, UR26 ;  /* 0x00000004070472a4 */ /* 0x000fcc000f8e021a */
[----:B------:R-:W-:Y:S01]  /*1150*/  IMAD.U32 R50, RZ, RZ, UR4 ;  /* 0x00000004ff327e24 */ /* 0x000fe2000f8e00ff */
[----:B-1----:R-:W-:Y:S06]  /*1160*/  BRA.U UP5, `(.L_x_17) ;  /* 0x0000000105687547 */ /* 0x002fec000b800000 */
[----:B------:R-:W-:Y:S01]  /*1170*/  R2UR UR4, R50 ;  /* 0x00000000320472ca */ /* 0x000fe200000e0000 */
[----:B------:R-:W-:-:S12]  /*1180*/  ULOP3.LUT UR5, UR63, 0x4, URZ, 0x3c, !UPT ;  /* 0x000000043f057892 */ /* 0x000fd8000f8e3cff */
[----:B------:R-:W-:Y:S02]  /*1190*/  UISETP.NE.AND UP0, UPT, UR4, URZ, UPT ;  /* 0x000000ff0400728c */ /* 0x000fe4000bf05270 */
[----:B------:R-:W-:Y:S02]  /*11a0*/  ULOP3.LUT UR4, UR63, 0x2, URZ, 0x3c, !UPT ;  /* 0x000000023f047892 */ /* 0x000fe4000f8e3cff */
[----:B------:R-:W-:-:S04]  /*11b0*/  UISETP.GT.U32.AND UP2, UPT, UR63, 0x1, UP0 ;  /* 0x000000013f00788c */ /* 0x000fc80008744070 */
[----:B------:R-:W-:Y:S02]  /*11c0*/  USEL UR8, URZ, 0x1, UP2 ;  /* 0x00000001ff087887 */ /* 0x000fe40009000000 */
[----:B------:R-:W-:Y:S02]  /*11d0*/  USEL UR7, URZ, 0x2, UP2 ;  /* 0x00000002ff077887 */ /* 0x000fe40009000000 */
[----:B------:R-:W-:Y:S02]  /*11e0*/  UISETP.GT.U32.AND UP2, UPT, UR4, 0x1, UP0 ;  /* 0x000000010400788c */ /* 0x000fe40008744070 */
[----:B------:R-:W-:Y:S02]  /*11f0*/  ULOP3.LUT UR4, UR63, 0x6, URZ, 0x3c, !UPT ;  /* 0x000000063f047892 */ /* 0x000fe4000f8e3cff */
[----:B------:R-:W-:Y:S02]  /*1200*/  USEL UR6, URZ, 0x4, UP2 ;  /* 0x00000004ff067887 */ /* 0x000fe40009000000 */
[----:B------:R-:W-:-:S02]  /*1210*/  USEL UR9, URZ, 0x8, UP2 ;  /* 0x00000008ff097887 */ /* 0x000fc40009000000 */
[----:B------:R-:W-:Y:S02]  /*1220*/  UISETP.GT.U32.AND UP2, UPT, UR5, 0x1, UP0 ;  /* 0x000000010500788c */ /* 0x000fe40008744070 */
[----:B------:R-:W-:Y:S02]  /*1230*/  UISETP.GT.U32.AND UP0, UPT, UR4, 0x1, UP0 ;  /* 0x000000010400788c */ /* 0x000fe40008704070 */
[----:B------:R-:W-:Y:S02]  /*1240*/  USEL UR4, URZ, 0x10, UP2 ;  /* 0x00000010ff047887 */ /* 0x000fe40009000000 */
[----:B------:R-:W-:Y:S02]  /*1250*/  UIADD3 UR5, UPT, UPT, UR6, UR7, UR8 ;  /* 0x0000000706057290 */ /* 0x000fe4000fffe008 */
[----:B------:R-:W-:Y:S02]  /*1260*/  USEL UR7, URZ, 0x40, UP0 ;  /* 0x00000040ff077887 */ /* 0x000fe40008000000 */
[----:B------:R-:W-:-:S02]  /*1270*/  USEL UR8, URZ, 0x20, UP2 ;  /* 0x00000020ff087887 */ /* 0x000fc40009000000 */
[----:B------:R-:W-:Y:S02]  /*1280*/  UIADD3 UR5, UPT, UPT, UR4, UR5, UR9 ;  /* 0x0000000504057290 */ /* 0x000fe4000fffe009 */
[----:B------:R-:W-:Y:S02]  /*1290*/  ULOP3.LUT UR4, UR63, 0xfffffffe, URZ, 0xc0, !UPT ;  /* 0xfffffffe3f047892 */ /* 0x000fe4000f8ec0ff */
[----:B------:R-:W-:Y:S02]  /*12a0*/  USEL UR6, URZ, 0x80, UP0 ;  /* 0x00000080ff067887 */ /* 0x000fe40008000000 */
[----:B------:R-:W-:-:S03]  /*12b0*/  UIADD3 UR5, UPT, UPT, UR7, UR5, UR8 ;  /* 0x0000000507057290 */ /* 0x000fc6000fffe008 */
[----:B------:R-:W-:Y:S01]  /*12c0*/  UMOV UR7, 0x3 ;  /* 0x0000000300077882 */ /* 0x000fe20000000000 */
[----:B------:R-:W-:Y:S02]  /*12d0*/  UIADD3 UR5, UPT, UPT, UR5, UR6, URZ ;  /* 0x0000000605057290 */ /* 0x000fe4000fffe0ff */
[----:B------:R-:W-:-:S04]  /*12e0*/  USHF.L.U32 UR4, UR7, UR4, URZ ;  /* 0x0000000407047299 */ /* 0x000fc800080006ff */
[----:B------:R-:W-:Y:S02]  /*12f0*/  MOV R3, UR5 ;  /* 0x0000000500037c02 */ /* 0x000fe40008000f00 */
[----:B------:R-:W-:-:S07]  /*1300*/  IMAD.U32 R2, RZ, RZ, UR4 ;  /* 0x00000004ff027e24 */ /* 0x000fce000f8e00ff */
.L_x_17:
[----:B------:R-:W1:Y:S01]  /*1310*/  S2UR UR36, SR_CTAID.Z ;  /* 0x00000000002479c3 */ /* 0x000e620000002700 */
[----:B------:R-:W-:Y:S01]  /*1320*/  UISETP.GE.AND UP0, UPT, UR19, 0x1, UPT ;  /* 0x000000011300788c */ /* 0x000fe2000bf06270 */
[----:B------:R-:W-:-:S08]  /*1330*/  UMOV UR23, 0x55 ;  /* 0x0000005500177882 */ /* 0x000fd00000000000 */
[----:B------:R-:W-:Y:S05]  /*1340*/  BRA.U !UP0, `(.L_x_18) ;  /* 0x0000000108d07547 */ /* 0x000fea000b800000 */
[----:B------:R-:W2:Y:S01]  /*1350*/  LDCU.128 UR12, c[0x0][0xb10] ;  /* 0x00016200ff0c77ac */ /* 0x000ea20008000c00 */
[----:B------:R-:W3:Y:S01]  /*1360*/  LDCU UR6, c[0x0][0x370] ;  /* 0x00006e00ff0677ac */ /* 0x000ee20008000800 */
[----:B------:R-:W4:Y:S01]  /*1370*/  LDCU UR7, c[0x0][0x374] ;  /* 0x00006e80ff0777ac */ /* 0x000f220008000800 */
[----:B------:R-:W1:Y:S01]  /*1380*/  LDCU UR20, c[0x0][0xb0c] ;  /* 0x00016180ff1477ac */ /* 0x000e620008000800 */
[----:B------:R-:W1:Y:S01]  /*1390*/  LDCU UR21, c[0x0][0xb20] ;  /* 0x00016400ff1577ac */ /* 0x000e620008000800 */
[----:B------:R-:W1:Y:S01]  /*13a0*/  LDCU.64 UR8, c[0x0][0xb28] ;  /* 0x00016500ff0877ac */ /* 0x000e620008000a00 */
[----:B--2---:R-:W-:Y:S02]  /*13b0*/  UISETP.NE.AND UP3, UPT, UR14, 0x1, UPT ;  /* 0x000000010e00788c */ /* 0x004fe4000bf65270 */
[----:B----4-:R-:W-:Y:S02]  /*13c0*/  UIMAD.WIDE.U32 UR10, UR7, UR15, URZ ;  /* 0x0000000f070a72a5 */ /* 0x010fe4000f8e00ff */
[----:B---3--:R-:W-:-:S02]  /*13d0*/  UIMAD.WIDE.U32 UR16, UR6, UR12, URZ ;  /* 0x0000000c061072a5 */ /* 0x008fc4000f8e00ff */
[----:B-1----:R-:W-:Y:S02]  /*13e0*/  UISETP.NE.AND UP0, UPT, UR20, 0x1, UPT ;  /* 0x000000011400788c */ /* 0x002fe4000bf05270 */
[----:B------:R-:W-:Y:S01]  /*13f0*/  UIMAD.WIDE.U32 UR4, UR27, UR12, URZ ;  /* 0x0000000c1b0472a5 */ /* 0x000fe2000f8e00ff */
[----:B------:R-:W-:Y:S02]  /*1400*/  UMOV UR10, UR11 ;  /* 0x0000000b000a7c82 */ /* 0x000fe40008000000 */
[----:B------:R-:W-:Y:S01]  /*1410*/  UMOV UR16, UR17 ;  /* 0x0000001100107c82 */ /* 0x000fe20008000000 */
[----:B------:R-:W-:Y:S02]  /*1420*/  @UP3 USHF.R.U32.HI UR7, URZ, UR21, UR10 ;  /* 0x00000015ff073299 */ /* 0x000fe4000801160a */
[----:B------:R-:W-:Y:S02]  /*1430*/  UISETP.NE.AND UP2, UPT, UR19, 0x1, UPT ;  /* 0x000000011300788c */ /* 0x000fe4000bf45270 */
[----:B------:R-:W-:-:S02]  /*1440*/  USHF.R.U32.HI UR5, URZ, UR13, UR5 ;  /* 0x0000000dff057299 */ /* 0x000fc40008011605 */
[----:B------:R-:W-:Y:S02]  /*1450*/  @UP0 USHF.R.U32.HI UR6, URZ, UR13, UR16 ;  /* 0x0000000dff060299 */ /* 0x000fe40008011610 */
[----:B------:R-:W-:Y:S02]  /*1460*/  UIMAD.WIDE.U32 UR12, UR26, UR15, URZ ;  /* 0x0000000f1a0c72a5 */ /* 0x000fe4000f8e00ff */
[----:B------:R-:W-:Y:S02]  /*1470*/  UIMAD.WIDE.U32 UR10, UR7, UR8, URZ ;  /* 0x00000008070a72a5 */ /* 0x000fe4000f8e00ff */
[----:B------:R-:W-:Y:S02]  /*1480*/  UIMAD.WIDE.U32 UR16, UR6, UR8, URZ ;  /* 0x00000008061072a5 */ /* 0x000fe4000f8e00ff */
[----:B------:R-:W-:Y:S01]  /*1490*/  USEL UR5, UR27, UR5, !UP0 ;  /* 0x000000051b057287 */ /* 0x000fe2000c000000 */
[----:B------:R-:W-:Y:S02]  /*14a0*/  UMOV UR4, UR13 ;  /* 0x0000000d00047c82 */ /* 0x000fe40008000000 */
[----:B------:R-:W-:Y:S01]  /*14b0*/  UMOV UR10, UR11 ;  /* 0x0000000b000a7c82 */ /* 0x000fe20008000000 */
[----:B------:R-:W-:-:S02]  /*14c0*/  USHF.R.U32.HI UR4, URZ, UR21, UR4 ;  /* 0x00000015ff047299 */ /* 0x000fc40008011604 */
[----:B------:R-:W-:Y:S01]  /*14d0*/  @UP2 USHF.R.U32.HI UR7, URZ, UR9, UR10 ;  /* 0x00000009ff072299 */ /* 0x000fe2000801160a */
[----:B------:R-:W-:Y:S01]  /*14e0*/  UMOV UR16, UR17 ;  /* 0x0000001100107c82 */ /* 0x000fe20008000000 */
[----:B------:R-:W-:Y:S02]  /*14f0*/  USEL UR4, UR26, UR4, !UP3 ;  /* 0x000000041a047287 */ /* 0x000fe4000d800000 */
[----:B------:R-:W-:Y:S02]  /*1500*/  @UP2 USHF.R.U32.HI UR6, URZ, UR9, UR16 ;  /* 0x00000009ff062299 */ /* 0x000fe40008011610 */
[----:B------:R-:W-:Y:S02]  /*1510*/  UIMAD UR7, UR7, UR19, URZ ;  /* 0x00000013070772a4 */ /* 0x000fe4000f8e02ff */
[----:B------:R-:W-:Y:S02]  /*1520*/  UIMAD UR12, UR6, UR19, URZ ;  /* 0x00000013060c72a4 */ /* 0x000fe4000f8e02ff */
[----:B------:R-:W-:-:S02]  /*1530*/  UISETP.GE.AND UP0, UPT, UR4, UR7, UPT ;  /* 0x000000070400728c */ /* 0x000fc4000bf06270 */
[----:B------:R-:W-:Y:S02]  /*1540*/  UIMAD.WIDE.U32 UR10, UR4, UR8, URZ ;  /* 0x00000008040a72a5 */ /* 0x000fe4000f8e00ff */
[----:B------:R-:W-:Y:S02]  /*1550*/  UISETP.GE.OR UP0, UPT, UR5, UR12, UP0 ;  /* 0x0000000c0500728c */ /* 0x000fe40008706670 */
[----:B------:R-:W-:Y:S02]  /*1560*/  UIMAD.WIDE.U32 UR12, UR5, UR8, URZ ;  /* 0x00000008050c72a5 */ /* 0x000fe4000f8e00ff */
[----:B------:R-:W-:Y:S01]  /*1570*/  UIADD3 UR10, UPT, UPT, -UR4, URZ, URZ ;  /* 0x000000ff040a7290 */ /* 0x000fe2000fffe1ff */
[----:B------:R-:W-:Y:S01]  /*1580*/  UMOV UR8, UR11 ;  /* 0x0000000b00087c82 */ /* 0x000fe20008000000 */
[----:B------:R-:W-:Y:S02]  /*1590*/  UIADD3 UR11, UPT, UPT, -UR5, URZ, URZ ;  /* 0x000000ff050b7290 */ /* 0x000fe4000fffe1ff */
[----:B------:R-:W-:-:S03]  /*15a0*/  USHF.R.U32.HI UR8, URZ, UR9, UR8 ;  /* 0x00000009ff087299 */ /* 0x000fc60008011608 */
[----:B------:R-:W-:Y:S01]  /*15b0*/  @!UP0 UMOV UR7, UR13 ;  /* 0x0000000d00078c82 */ /* 0x000fe20008000000 */
[----:B------:R-:W-:Y:S02]  /*15c0*/  UIMAD UR26, UR14, UR10, UR26 ;  /* 0x0000000a0e1a72a4 */ /* 0x000fe4000f8e021a */
[----:B------:R-:W-:Y:S02]  /*15d0*/  USEL UR8, UR4, UR8, !UP2 ;  /* 0x0000000804087287 */ /* 0x000fe4000d000000 */
[----:B------:R-:W-:Y:S02]  /*15e0*/  @!UP0 USHF.R.U32.HI UR7, URZ, UR9, UR7 ;  /* 0x00000009ff078299 */ /* 0x000fe40008011607 */
[----:B------:R-:W-:Y:S02]  /*15f0*/  UIADD3 UR9, UPT, UPT, -UR8, URZ, URZ ;  /* 0x000000ff08097290 */ /* 0x000fe4000fffe1ff */
[----:B------:R-:W-:Y:S02]  /*1600*/  @!UP0 USEL UR7, UR5, UR7, !UP2 ;  /* 0x0000000705078287 */ /* 0x000fe4000d000000 */
[----:B------:R-:W-:-:S02]  /*1610*/  UIMAD UR9, UR19, UR9, UR4 ;  /* 0x00000009130972a4 */ /* 0x000fc4000f8e0204 */
[----:B------:R-:W-:Y:S02]  /*1620*/  @!UP0 UIADD3 UR8, UPT, UPT, UR8, -UR7, URZ ;  /* 0x8000000708088290 */ /* 0x000fe4000fffe0ff */
[----:B------:R-:W-:Y:S02]  /*1630*/  @!UP0 UIMAD UR6, UR9, UR6, UR7 ;  /* 0x00000006090682a4 */ /* 0x000fe4000f8e0207 */
[----:B------:R-:W-:Y:S02]  /*1640*/  @!UP0 UIMAD UR4, UR8, UR19, UR5 ;  /* 0x00000013080482a4 */ /* 0x000fe4000f8e0205 */
[----:B------:R-:W-:Y:S02]  /*1650*/  UIMAD UR27, UR20, UR11, UR27 ;  /* 0x0000000b141b72a4 */ /* 0x000fe4000f8e021b */
[----:B------:R-:W-:Y:S01]  /*1660*/  UIMAD UR26, UR4, UR14, UR26 ;  /* 0x0000000e041a72a4 */ /* 0x000fe2000f8e021a */
[----:B------:R-:W-:Y:S02]  /*1670*/  @!UP0 UMOV UR5, UR6 ;  /* 0x0000000600058c82 */ /* 0x000fe40008000000 */
[----:B------:R-:W-:-:S12]  /*1680*/  UIMAD UR27, UR5, UR20, UR27 ;  /* 0x00000014051b72a4 */ /* 0x000fd8000f8e021b */
.L_x_18:
[----:B------:R-:W-:Y:S02]  /*1690*/  UISETP.NE.AND UP2, UPT, UR22, 0x1, UPT ;  /* 0x000000011600788c */ /* 0x000fe4000bf45270 */
[----:B------:R-:W-:Y:S02]  /*16a0*/  ULOP3.LUT UR29, UR29, 0xffff, URZ, 0xc0, !UPT ;  /* 0x0000ffff1d1d7892 */ /* 0x000fe4000f8ec0ff */
[----:B------:R-:W-:Y:S02]  /*16b0*/  UISETP.NE.AND UP0, UPT, UR18, 0x2, UPT ;  /* 0x000000021200788c */ /* 0x000fe4000bf05270 */
[----:B------:R-:W-:Y:S02]  /*16c0*/  ULOP3.LUT UR30, UR30, 0xc00, URZ, 0xc0, !UPT ;  /* 0x00000c001e1e7892 */ /* 0x000fe4000f8ec0ff */
[----:B------:R-:W-:Y:S02]  /*16d0*/  ULOP3.LUT UR54, UR54, 0x40, URZ, 0xc0, !UPT ;  /* 0x0000004036367892 */ /* 0x000fe4000f8ec0ff */
[----:B------:R-:W-:Y:S01]  /*16e0*/  USHF.L.U32 UR29, UR23, UR29, URZ ;  /* 0x0000001d171d7299 */ /* 0x000fe200080006ff */
[----:B------:R-:W-:Y:S11]  /*16f0*/  BRA.U UP2, `(.L_x_19) ;  /* 0x0000000102407547 */ /* 0x000ff6000b800000 */
[----:B------:R-:W2:Y:S01]  /*1700*/  LDCU.128 UR8, c[0x0][0xb10] ;  /* 0x00016200ff0877ac */ /* 0x000ea20008000c00 */
[----:B------:R-:W3:Y:S01]  /*1710*/  LDCU UR12, c[0x0][0xb0c] ;  /* 0x00016180ff0c77ac */ /* 0x000ee20008000800 */
[----:B------:R-:W4:Y:S01]  /*1720*/  LDCU UR13, c[0x0][0xb20] ;  /* 0x00016400ff0d77ac */ /* 0x000f220008000800 */
[----:B--2---:R-:W-:Y:S02]  /*1730*/  UIMAD.WIDE.U32 UR4, UR27, UR8, URZ ;  /* 0x000000081b0472a5 */ /* 0x004fe4000f8e00ff */
[----:B------:R-:W-:Y:S02]  /*1740*/  UIMAD.WIDE.U32 UR6, UR26, UR11, URZ ;  /* 0x0000000b1a0672a5 */ /* 0x000fe4000f8e00ff */
[----:B---3--:R-:W-:Y:S02]  /*1750*/  UISETP.NE.AND UP2, UPT, UR12, 0x1, UPT ;  /* 0x000000010c00788c */ /* 0x008fe4000bf45270 */
[----:B------:R-:W-:-:S03]  /*1760*/  USHF.R.U32.HI UR5, URZ, UR9, UR5 ;  /* 0x00000009ff057299 */ /* 0x000fc60008011605 */
[----:B------:R-:W-:Y:S01]  /*1770*/  UMOV UR4, UR7 ;  /* 0x0000000700047c82 */ /* 0x000fe20008000000 */
[----:B------:R-:W-:Y:S02]  /*1780*/  USEL UR5, UR27, UR5, !UP2 ;  /* 0x000000051b057287 */ /* 0x000fe4000d000000 */
[----:B------:R-:W-:Y:S02]  /*1790*/  UISETP.NE.AND UP2, UPT, UR10, 0x1, UPT ;  /* 0x000000010a00788c */ /* 0x000fe4000bf45270 */
[----:B----4-:R-:W-:-:S04]  /*17a0*/  USHF.R.U32.HI UR4, URZ, UR13, UR4 ;  /* 0x0000000dff047299 */ /* 0x010fc80008011604 */
[----:B------:R-:W-:-:S04]  /*17b0*/  USEL UR4, UR26, UR4, !UP2 ;  /* 0x000000041a047287 */ /* 0x000fc8000d000000 */
[----:B------:R-:W-:Y:S02]  /*17c0*/  UIADD3 UR6, UPT, UPT, UR5, -UR4, URZ ;  /* 0x8000000405067290 */ /* 0x000fe4000fffe0ff */
[----:B------:R-:W-:Y:S02]  /*17d0*/  UIADD3 UR4, UPT, UPT, -UR5, UR4, URZ ;  /* 0x0000000405047290 */ /* 0x000fe4000fffe1ff */
[----:B------:R-:W-:Y:S02]  /*17e0*/  UIMAD UR26, UR6, UR10, UR26 ;  /* 0x0000000a061a72a4 */ /* 0x000fe4000f8e021a */
[----:B------:R-:W-:-:S12]  /*17f0*/  UIMAD UR27, UR4, UR12, UR27 ;  /* 0x0000000c041b72a4 */ /* 0x000fd8000f8e021b */
.L_x_19:
[----:B------:R-:W-:Y:S05]  /*1800*/  BRA.U !UP6, `(.L_x_20) ;  /* 0x000000010e0c7547 */ /* 0x000fea000b800000 */
[----:B------:R-:W-:Y:S01]  /*1810*/  UCGABAR_WAIT ;  /* 0x0000000000007dc7 */ /* 0x000fe20008000000 */
[----:B------:R-:W-:Y:S01]  /*1820*/  CCTL.IVALL ;  /* 0x00000000ff00798f */ /* 0x000fe20002000000 */
[----:B------:R-:W-:Y:S05]  /*1830*/  BRA `(.L_x_21) ;  /* 0x0000000000047947 */ /* 0x000fea0003800000 */
.L_x_20:
[----:B------:R-:W-:Y:S06]  /*1840*/  BAR.SYNC.DEFER_BLOCKING 0x0 ;  /* 0x0000000000007b1d */ /* 0x000fec0000010000 */
.L_x_21:
[----:B------:R-:W-:Y:S05]  /*1850*/  BRA.U UP0, `(.L_x_22) ;  /* 0x0000001500947547 */ /* 0x000fea000b800000 */
[----:B------:R-:W2:Y:S01]  /*1860*/  LDCU UR6, c[0x0][0x38c] ;  /* 0x00007180ff0677ac */ /* 0x000ea20008000800 */
[----:B------:R-:W-:Y:S01]  /*1870*/  PLOP3.LUT P1, PT, PT, PT, UP4, 0x80, 0x8 ;  /* 0x000000000008781c */ /* 0x000fe20003f2f048 */
[----:B------:R-:W-:Y:S01]  /*1880*/  IMAD.MOV.U32 R12, RZ, RZ, 0x1 ;  /* 0x00000001ff0c7424 */ /* 0x000fe200078e00ff */
[----:B------:R-:W-:Y:S02]  /*1890*/  ISETP.NE.AND P2, PT, R0, RZ, P3 ;  /* 0x000000ff0000720c */ /* 0x000fe40001f45270 */
[----:B------:R-:W-:Y:S02]  /*18a0*/  CS2R R10, SRZ ;  /* 0x00000000000a7805 */ /* 0x000fe4000001ff00 */
[----:B------:R-:W-:Y:S01]  /*18b0*/  PLOP3.LUT P1, PT, P1, PT, PT, 0x8, 0x80 ;  /* 0x000000000080781c */ /* 0x000fe20000f2e170 */
[----:B------:R-:W-:Y:S01]  /*18c0*/  IMAD.MOV.U32 R9, RZ, RZ, RZ ;  /* 0x000000ffff097224 */ /* 0x000fe200078e00ff */
[----:B------:R-:W3:Y:S01]  /*18d0*/  LDCU UR48, c[0x0][0x370] ;  /* 0x00006e00ff3077ac */ /* 0x000ee20008000800 */
[----:B------:R-:W-:Y:S01]  /*18e0*/  IMAD.MOV.U32 R8, RZ, RZ, 0x1 ;  /* 0x00000001ff087424 */ /* 0x000fe200078e00ff */
[----:B------:R-:W4:Y:S01]  /*18f0*/  LDCU.64 UR40, c[0x0][0x348] ;  /* 0x00006900ff2877ac */ /* 0x000f220008000a00 */
[----:B------:R-:W-:Y:S01]  /*1900*/  ULEA.HI UR52, UR30, UR54, URZ, 0x1a ;  /* 0x000000361e347291 */ /* 0x000fe2000f8fd0ff */
[----:B------:R-:W1:Y:S01]  /*1910*/  LDCU UR46, c[0x0][0x374] ;  /* 0x00006e80ff2e77ac */ /* 0x000e620008000800 */
[----:B--2---:R-:W-:-:S02]  /*1920*/  UIADD3 UR5, UPT, UPT, UR6, 0x7f, URZ ;  /* 0x0000007f06057890 */ /* 0x004fc4000fffe0ff */
[----:B------:R-:W-:Y:S02]  /*1930*/  UIADD3 UR55, UPT, UPT, UR6, 0xfe, URZ ;  /* 0x000000fe06377890 */ /* 0x000fe4000fffe0ff */
[----:B------:R-:W-:Y:S01]  /*1940*/  USHF.R.S32.HI UR4, URZ, 0x1f, UR5 ;  /* 0x0000001fff047899 */ /* 0x000fe20008011405 */
[----:B------:R-:W-:-:S03]  /*1950*/  UMOV UR15, URZ ;  /* 0x000000ff000f7c82 */ /* 0x000fc60008000000 */
[----:B------:R-:W-:Y:S02]  /*1960*/  ULEA.HI UR4, UR4, UR5, URZ, 0x7 ;  /* 0x0000000504047291 */ /* 0x000fe4000f8f38ff */
[----:B------:R-:W-:Y:S02]  /*1970*/  UIADD3 UR5, UPT, UPT, UR6, -0x1, URZ ;  /* 0xffffffff06057890 */ /* 0x000fe4000fffe0ff */
[----:B------:R-:W-:Y:S02]  /*1980*/  USHF.R.S32.HI UR50, URZ, 0x7, UR4 ;  /* 0x00000007ff327899 */ /* 0x000fe40008011404 */
[----:B------:R-:W-:Y:S02]  /*1990*/  UISETP.GE.U32.AND UP1, UPT, UR5, -0xff, UPT ;  /* 0xffffff010500788c */ /* 0x000fe4000bf26070 */
[----:B------:R-:W-:-:S04]  /*19a0*/  UISETP.LT.U32.AND UP0, UPT, UR50, 0x6, UPT ;  /* 0x000000063200788c */ /* 0x000fc8000bf01070 */
[----:B------:R-:W-:Y:S02]  /*19b0*/  USEL UR49, UR50, 0x6, UP0 ;  /* 0x0000000632317887 */ /* 0x000fe40008000000 */
[----:B------:R-:W-:Y:S02]  /*19c0*/  UISETP.NE.AND UP0, UPT, UR18, URZ, UPT ;  /* 0x000000ff1200728c */ /* 0x000fe4000bf05270 */
[----:B------:R-:W-:Y:S02]  /*19d0*/  UIADD3 UR4, UPT, UPT, UR49, -0x1, URZ ;  /* 0xffffffff31047890 */ /* 0x000fe4000fffe0ff */
[----:B------:R-:W-:Y:S02]  /*19e0*/  @UP1 UIADD3 UR4, UPT, UPT, UR49, URZ, URZ ;  /* 0x000000ff31041290 */ /* 0x000fe4000fffe0ff */
[----:B------:R-:W-:Y:S02]  /*19f0*/  USEL UR31, UR53, 0x2, UP0 ;  /* 0x00000002351f7887 */ /* 0x000fe40008000000 */
[----:B------:R-:W-:-:S02]  /*1a00*/  UIADD3 UR53, UPT, UPT, UR50, -UR49, URZ ;  /* 0x8000003132357290 */ /* 0x000fc4000fffe0ff */
[----:B------:R-:W-:Y:S02]  /*1a10*/  UIADD3 UR42, UPT, UPT, UR4, 0x1, URZ ;  /* 0x00000001042a7890 */ /* 0x000fe4000fffe0ff */
[----:B-1-34-:R-:W-:-:S12]  /*1a20*/  UIADD3 UR51, UPT, UPT, -UR4, URZ, URZ ;  /* 0x000000ff04337290 */ /* 0x01afd8000fffe1ff */
.L_x_44:
[----:B------:R-:W-:Y:S01]  /*1a30*/  UISETP.NE.AND UP0, UPT, UR47, URZ, UPT ;  /* 0x000000ff2f00728c */ /* 0x000fe2000bf05270 */
[----:B------:R-:W1:Y:S08]  /*1a40*/  S2UR UR47, SR_CgaCtaId ;  /* 0x00000000002f79c3 */ /* 0x000e700000008800 */
[----:B------:R-:W-:Y:S05]  /*1a50*/  BRA.U UP0, `(.L_x_23) ;  /* 0x0000000100347547 */ /* 0x000fea000b800000 */
[----:B------:R-:W2:Y:S01]  /*1a60*/  S2R R0, SR_CgaCtaId ;  /* 0x0000000000007919 */ /* 0x000ea20000008800 */
[----:B------:R-:W-:-:S04]  /*1a70*/  MOV R2, 0x400 ;  /* 0x0000040000027802 */ /* 0x000fc80000000f00 */
[----:B--2---:R-:W-:Y:S02]  /*1a80*/  LEA R0, R0, R2, 0x18 ;  /* 0x0000000200007211 */ /* 0x004fe400078ec0ff */
[----:B------:R-:W-:-:S03]  /*1a90*/  SHF.L.U32 R2, R8, 0x1f, RZ ;  /* 0x0000001f08027819 */ /* 0x000fc600000006ff */
[----:B------:R-:W-:-:S04]  /*1aa0*/  IMAD R0, R9, 0x8, R0 ;  /* 0x0000000809007824 */ /* 0x000fc800078e0200 */
[----:B------:R-:W2:Y:S02]  /*1ab0*/  SYNCS.PHASECHK.TRANS64.TRYWAIT P0, [R0+URZ+0x120], R2 ;  /* 0x00012002000075a7 */ /* 0x000ea400080011ff */
[----:B--2---:R-:W-:Y:S05]  /*1ac0*/  @!P0 BRA `(.L_x_24) ;  /* 0x0000007800488947 */ /* 0x004fea0003800000 */
.L_x_153:
[----:B------:R-:W-:Y:S01]  /*1ad0*/  VIADD R9, R9, 0x1 ;  /* 0x0000000109097836 */ /* 0x000fe20000000000 */
[----:B------:R2:W-:Y:S04]  /*1ae0*/  SYNCS.ARRIVE.TRANS64.A1T0 RZ, [R0+URZ+0x110], RZ ;  /* 0x000110ff00ff79a7 */ /* 0x0005e800081000ff */
[----:B------:R-:W-:-:S04]  /*1af0*/  ISETP.NE.AND P0, PT, R9, 0x2, PT ;  /* 0x000000020900780c */ /* 0x000fc80003f05270 */
[----:B------:R-:W-:Y:S02]  /*1b00*/  SEL R9, R9, RZ, P0 ;  /* 0x000000ff09097207 */ /* 0x000fe40000000000 */
[----:B--2---:R-:W-:-:S04]  /*1b10*/  SEL R0, RZ, 0x1, P0 ;  /* 0x00000001ff007807 */ /* 0x004fc80000000000 */
[----:B------:R-:W-:-:S07]  /*1b20*/  LOP3.LUT R8, R8, R0, RZ, 0x3c, !PT ;  /* 0x0000000008087212 */ /* 0x000fce00078e3cff */
.L_x_23:
[----:B------:R-:W-:Y:S01]  /*1b30*/  UMOV UR14, 0x400 ;  /* 0x00000400000e7882 */ /* 0x000fe20000000000 */
[----:B------:R-:W-:Y:S01]  /*1b40*/  UISETP.GE.U32.AND UP0, UPT, UR55, 0xff, UPT ;  /* 0x000000ff3700788c */ /* 0x000fe2000bf06070 */
[----:B------:R-:W-:Y:S01]  /*1b50*/  SHF.L.U32 R0, R12, 0x1f, RZ ;  /* 0x0000001f0c007819 */ /* 0x000fe200000006ff */
[----:B-1----:R-:W-:Y:S02]  /*1b60*/  ULEA UR14, UR47, UR14, 0x18 ;  /* 0x0000000e2f0e7291 */ /* 0x002fe4000f8ec0ff */
[----:B------:R-:W-:Y:S02]  /*1b70*/  ULEA UR19, UR26, UR52, 0x7 ;  /* 0x000000341a137291 */ /* 0x000fe4000f8e38ff */
[----:B------:R-:W-:Y:S01]  /*1b80*/  ULEA UR4, UR15, UR14, 0x3 ;  /* 0x0000000e0f047291 */ /* 0x000fe2000f8e18ff */
[----:B------:R-:W-:-:S08]  /*1b90*/  UMOV UR13, URZ ;  /* 0x000000ff000d7c82 */ /* 0x000fd00008000000 */
[----:B------:R1:W2:Y:S01]  /*1ba0*/  SYNCS.PHASECHK.TRANS64.TRYWAIT P0, [UR4+0x30], R0 ;  /* 0x00003000ff0075a7 */ /* 0x0002a20008001104 */
[----:B------:R-:W-:-:S04]  /*1bb0*/  ULEA.HI UR4, UR27, UR27, URZ, 0x1 ;  /* 0x0000001b1b047291 */ /* 0x000fc8000f8f08ff */
[----:B------:R-:W-:-:S04]  /*1bc0*/  USHF.L.U32 UR4, UR4, 0x6, URZ ;  /* 0x0000000604047899 */ /* 0x000fc800080006ff */
[----:B------:R-:W-:Y:S01]  /*1bd0*/  ULOP3.LUT UR35, UR54, 0xffffff80, UR4, 0xf8, !UPT ;  /* 0xffffff8036237892 */ /* 0x000fe2000f8ef804 */
[----:B------:R-:W-:Y:S11]  /*1be0*/  BRA.U !UP0, `(.L_x_25) ;  /* 0x0000000108f87547 */ /* 0x000ff6000b800000 */
[----:B------:R-:W-:Y:S01]  /*1bf0*/  UMOV UR21, UR51 ;  /* 0x0000003300157c82 */ /* 0x000fe20008000000 */
[----:B------:R-:W-:Y:S01]  /*1c00*/  UMOV UR4, UR15 ;  /* 0x0000000f00047c82 */ /* 0x000fe20008000000 */
[----:B------:R-:W-:-:S05]  /*1c10*/  UMOV UR26, 0x40 ;  /* 0x00000040001a7882 */ /* 0x000fca0000000000 */
.L_x_31:
[----:B------:R-:W-:Y:S01]  /*1c20*/  ULEA UR33, UR4, UR14, 0x3 ;  /* 0x0000000e04217291 */ /* 0x000fe2000f8e18ff */
[----:B------:R-:W-:Y:S01]  /*1c30*/  @P3 MOV R2, 0x10000 ;  /* 0x0001000000023802 */ /* 0x000fe20000000f00 */
[----:B--2-4-:R-:W-:Y:S10]  /*1c40*/  @P0 BRA `(.L_x_26) ;  /* 0x00000000000c0947 */ /* 0x014ff40003800000 */
[----:B------:R-:W-:-:S04]  /*1c50*/  SHF.L.U32 R3, R12, 0x1f, RZ ;  /* 0x0000001f0c037819 */ /* 0x000fc800000006ff */
[----:B------:R-:W2:Y:S02]  /*1c60*/  SYNCS.PHASECHK.TRANS64.TRYWAIT P0, [UR33+0x30], R3 ;  /* 0x00003003ff0075a7 */ /* 0x000ea40008001121 */
[----:B--2---:R-:W-:Y:S05]  /*1c70*/  @!P0 BRA `(.L_x_27) ;  /* 0x0000007400f08947 */ /* 0x004fea0003800000 */
.L_x_26:
[----:B------:R2:W-:Y:S01]  /*1c80*/  @P3 SYNCS.ARRIVE.TRANS64 RZ, [UR33], R2 ;  /* 0x00000002ffff39a7 */ /* 0x0005e20008000021 */
[----:B------:R-:W-:Y:S02]  /*1c90*/  ULOP3.LUT UR5, UR31, 0x2, URZ, 0xfc, !UPT ;  /* 0x000000021f057892 */ /* 0x000fe4000f8efcff */
[----:B------:R-:W-:Y:S02]  /*1ca0*/  UIADD3 UR21, UPT, UPT, UR21, 0x1, URZ ;  /* 0x0000000115157890 */ /* 0x000fe4000fffe0ff */
[----:B------:R-:W-:Y:S02]  /*1cb0*/  UISETP.NE.AND UP0, UPT, UR5, 0x2, UPT ;  /* 0x000000020500788c */ /* 0x000fe4000bf05270 */
[----:B------:R-:W-:-:S07]  /*1cc0*/  UISETP.NE.AND UP2, UPT, UR21, 0x1, UPT ;  /* 0x000000011500788c */ /* 0x000fce000bf45270 */
[----:B------:R-:W-:Y:S05]  /*1cd0*/  BRA.U UP0, `(.L_x_28) ;  /* 0x0000000100047547 */ /* 0x000fea000b800000 */
[----:B------:R-:W-:Y:S05]  /*1ce0*/  BPT.TRAP 0x1 ;  /* 0x000000040000795c */ /* 0x000fea0000300000 */
.L_x_28:
[----:B------:R-:W-:Y:S04]  /*1cf0*/  BSSY.RECONVERGENT B0, `(.L_x_29) ;  /* 0x0000003000007945 */ /* 0x000fe80003800200 */
[----:B------:R-:W-:Y:S05]  /*1d00*/  @!P2 BRA `(.L_x_30) ;  /* 0x000000000004a947 */ /* 0x000fea0003800000 */
[----:B------:R-:W-:Y:S05]  /*1d10*/  BPT.TRAP 0x1 ;  /* 0x000000040000795c */ /* 0x000fea0000300000 */
.L_x_30:
[----:B------:R-:W-:Y:S05]  /*1d20*/  BSYNC.RECONVERGENT B0 ;  /* 0x0000000000007941 */ /* 0x000fea0003800200 */
.L_x_29:
[----:B------:R-:W-:Y:S02]  /*1d30*/  UIADD3 UR5, UPT, UPT, UR4, 0x1, URZ ;  /* 0x0000000104057890 */ /* 0x000fe4000fffe0ff */
[----:B------:R-:W-:Y:S02]  /*1d40*/  ULEA UR8, UR4, UR30, 0xd ;  /* 0x0000001e04087291 */ /* 0x000fe4000f8e68ff */
[----:B------:R-:W-:Y:S02]  /*1d50*/  UISETP.NE.AND UP0, UPT, UR5, 0x6, UPT ;  /* 0x000000060500788c */ /* 0x000fe4000bf05270 */
[----:B------:R-:W-:Y:S02]  /*1d60*/  ULEA UR24, UR4, UR14, 0xe ;  /* 0x0000000e04187291 */ /* 0x000fe4000f8e70ff */
[----:B------:R-:W-:Y:S02]  /*1d70*/  USEL UR6, URZ, 0x1, UP0 ;  /* 0x00000001ff067887 */ /* 0x000fe40008000000 */
[----:B------:R-:W-:-:S02]  /*1d80*/  USEL UR15, UR5, URZ, UP0 ;  /* 0x000000ff050f7287 */ /* 0x000fc40008000000 */
[----:B------:R-:W-:Y:S02]  /*1d90*/  UIADD3 UR4, UP0, UPT, UR40, 0x180, URZ ;  /* 0x0000018028047890 */ /* 0x000fe4000ff1e0ff */
[----:B------:R-:W-:Y:S01]  /*1da0*/  ULEA UR5, UR15, UR14, 0x3 ;  /* 0x0000000e0f057291 */ /* 0x000fe2000f8e18ff */
[----:B------:R-:W-:Y:S01]  /*1db0*/  LOP3.LUT R12, R12, UR6, RZ, 0x3c, !PT ;  /* 0x000000060c0c7c12 */ /* 0x000fe2000f8e3cff */
[----:B------:R-:W-:Y:S02]  /*1dc0*/  UIADD3 UR6, UP1, UPT, UR40, 0x80, URZ ;  /* 0x0000008028067890 */ /* 0x000fe4000ff3e0ff */
[----:B------:R-:W-:Y:S01]  /*1dd0*/  ULEA UR8, UR8, UR14, 0x1 ;  /* 0x0000000e08087291 */ /* 0x000fe2000f8e08ff */
[----:B-1----:R-:W-:Y:S01]  /*1de0*/  SHF.L.U32 R0, R12, 0x1f, RZ ;  /* 0x0000001f0c007819 */ /* 0x002fe200000006ff */
[----:B------:R-:W-:Y:S02]  /*1df0*/  UIADD3 UR34, UPT, UPT, UR26, -0x40, URZ ;  /* 0xffffffc01a227890 */ /* 0x000fe4000fffe0ff */
[----:B------:R-:W-:Y:S01]  /*1e00*/  ULOP3.LUT UR33, UR33, 0xfefffff8, URZ, 0xc0, !UPT ;  /* 0xfefffff821217892 */ /* 0x000fe2000f8ec0ff */
[----:B------:R3:W4:Y:S01]  /*1e10*/  SYNCS.PHASECHK.TRANS64.TRYWAIT P0, [UR5+0x30], R0 ;  /* 0x00003000ff0075a7 */ /* 0x0007220008001105 */
[----:B------:R-:W-:-:S02]  /*1e20*/  UIADD3.X UR7, UPT, UPT, URZ, UR41, URZ, UP1, !UPT ;  /* 0x00000029ff077290 */ /* 0x000fc40008ffe4ff */
[----:B------:R-:W-:Y:S02]  /*1e30*/  UIADD3 UR32, UPT, UPT, UR24, 0x4300, URZ ;  /* 0x0000430018207890 */ /* 0x000fe4000fffe0ff */
[----:B------:R-:W-:Y:S02]  /*1e40*/  UIADD3 UR24, UPT, UPT, UR24, 0x6300, URZ ;  /* 0x0000630018187890 */ /* 0x000fe4000fffe0ff */
[----:B------:R-:W-:Y:S02]  /*1e50*/  UIADD3.X UR5, UPT, UPT, URZ, UR41, URZ, UP0, !UPT ;  /* 0x00000029ff057290 */ /* 0x000fe400087fe4ff */
[----:B------:R-:W-:Y:S02]  /*1e60*/  UIADD3 UR16, UPT, UPT, UR8, 0x1c300, URZ ;  /* 0x0001c30008107890 */ /* 0x000fe4000fffe0ff */
[----:B------:R-:W-:Y:S02]  /*1e70*/  UPRMT UR13, URZ, 0x5410, UR29 ;  /* 0x00005410ff0d7896 */ /* 0x000fe4000800001d */
[----:B------:R-:W-:Y:S01]  /*1e80*/  UIADD3 UR8, UPT, UPT, UR8, 0x1e300, URZ ;  /* 0x0001e30008087890 */ /* 0x000fe2000fffe0ff */
[----:B------:R-:W-:Y:S01]  /*1e90*/  UMOV UR22, 0x0 ;  /* 0x0000000000167882 */ /* 0x000fe20000000000 */
[----:B------:R-:W-:Y:S01]  /*1ea0*/  UMOV UR23, 0x10000000 ;  /* 0x1000000000177882 */ /* 0x000fe20000000000 */
[----:B------:R-:W-:Y:S01]  /*1eb0*/  UMOV UR27, UR35 ;  /* 0x00000023001b7c82 */ /* 0x000fe20008000000 */
[----:B------:R-:W-:Y:S01]  /*1ec0*/  UMOV UR28, UR36 ;  /* 0x00000024001c7c82 */ /* 0x000fe20008000000 */
[----:B------:R-:W-:Y:S01]  /*1ed0*/  UMOV UR25, UR33 ;  /* 0x0000002100197c82 */ /* 0x000fe20008000000 */
[----:B------:R-:W-:Y:S01]  /*1ee0*/  UMOV UR20, UR36 ;  /* 0x0000002400147c82 */ /* 0x000fe20008000000 */
[----:B------:R-:W-:Y:S01]  /*1ef0*/  UMOV UR17, UR33 ;  /* 0x0000002100117c82 */ /* 0x000fe20008000000 */
[----:B------:R-:W-:Y:S01]  /*1f00*/  UMOV UR18, UR34 ;  /* 0x0000002200127c82 */ /* 0x000fe20008000000 */
[----:B------:R-:W-:Y:S01]  /*1f10*/  UTMALDG.3D.2CTA [UR32], [UR6], desc[UR22] ;  /* 0x00001620060075b4 */ /* 0x000fe20008211000 */
[----:B------:R-:W-:Y:S01]  /*1f20*/  UMOV UR10, UR26 ;  /* 0x0000001a000a7c82 */ /* 0x000fe20008000000 */
[----:B------:R-:W-:Y:S01]  /*1f30*/  UMOV UR11, UR19 ;  /* 0x00000013000b7c82 */ /* 0x000fe20008000000 */
[----:B------:R-:W-:Y:S01]  /*1f40*/  UMOV UR12, UR36 ;  /* 0x00000024000c7c82 */ /* 0x000fe20008000000 */
[----:B------:R-:W-:Y:S01]  /*1f50*/  UMOV UR9, UR33 ;  /* 0x0000002100097c82 */ /* 0x000fe20008000000 */
[----:B------:R1:W-:Y:S01]  /*1f60*/  UTMALDG.3D.2CTA [UR24], [UR6], desc[UR22] ;  /* 0x00001618060075b4 */ /* 0x0003e20008211000 */
[----:B------:R-:W-:Y:S01]  /*1f70*/  UTMALDG.3D.MULTICAST.2CTA [UR16], [UR4], UR13, desc[UR22] ;  /* 0x00001610040073b4 */ /* 0x000fe2000821180d */
[----:B------:R2:W-:Y:S01]  /*1f80*/  UTMALDG.3D.MULTICAST.2CTA [UR8], [UR4], UR13, desc[UR22] ;  /* 0x00001608040073b4 */ /* 0x0005e2000821180d */
[----:B-1----:R-:W-:Y:S01]  /*1f90*/  UIADD3 UR26, UPT, UPT, UR26, 0x80, URZ ;  /* 0x000000801a1a7890 */ /* 0x002fe2000fffe0ff */
[----:B--2---:R-:W-:Y:S01]  /*1fa0*/  UMOV UR13, UR42 ;  /* 0x0000002a000d7c82 */ /* 0x004fe20008000000 */
[----:B------:R-:W-:Y:S01]  /*1fb0*/  UMOV UR4, UR15 ;  /* 0x0000000f00047c82 */ /* 0x000fe20008000000 */
[----:B---3--:R-:W-:Y:S09]  /*1fc0*/  BRA.U UP2, `(.L_x_31) ;  /* 0xfffffffd02147547 */ /* 0x008ff2000b83ffff */
.L_x_25:
[----:B------:R-:W-:Y:S01]  /*1fd0*/  ULEA UR4, UR15, UR14, 0x3 ;  /* 0x0000000e0f047291 */ /* 0x000fe2000f8e18ff */
[----:B-1----:R-:W-:Y:S01]  /*1fe0*/  SHF.L.U32 R0, R12, 0x1f, RZ ;  /* 0x0000001f0c007819 */ /* 0x002fe200000006ff */
[----:B------:R-:W-:Y:S01]  /*1ff0*/  @!P1 SYNCS.ARRIVE.TRANS64.A1T0 RZ, [UR14+0xa8], RZ ;  /* 0x0000a8ffffff99a7 */ /* 0x000fe2000810000e */
[----:B------:R-:W-:-:S06]  /*2000*/  UISETP.GT.AND UP0, UPT, UR50, UR49, UPT ;  /* 0x000000313200728c */ /* 0x000fcc000bf04270 */
[----:B------:R1:W3:Y:S03]  /*2010*/  SYNCS.PHASECHK.TRANS64.TRYWAIT P1, [UR4+0x30], R0 ;  /* 0x00003000ff0075a7 */ /* 0x0002e60008021104 */
[----:B------:R-:W-:Y:S05]  /*2020*/  BRA.U !UP0, `(.L_x_32) ;  /* 0x0000000508047547 */ /* 0x000fea000b800000 */
[----:B------:R-:W-:Y:S01]  /*2030*/  UIADD3 UR37, UPT, UPT, UR53, UR13, URZ ;  /* 0x0000000d35257290 */ /* 0x000fe2000fffe0ff */
[----:B------:R-:W-:-:S11]  /*2040*/  UMOV UR6, UR15 ;  /* 0x0000000f00067c82 */ /* 0x000fd60008000000 */
.L_x_40:
[----:B------:R-:W-:Y:S01]  /*2050*/  ULEA UR7, UR6, UR14, 0x3 ;  /* 0x0000000e06077291 */ /* 0x000fe2000f8e18ff */
[----:B---3--:R-:W-:Y:S01]  /*2060*/  @P3 MOV R2, 0x10000 ;  /* 0x0001000000023802 */ /* 0x008fe20000000f00 */
[----:B--23--:R-:W-:Y:S10]  /*2070*/  @P1 BRA `(.L_x_33) ;  /* 0x00000000000c1947 */ /* 0x00cff40003800000 */
[----:B------:R-:W-:-:S04]  /*2080*/  SHF.L.U32 R3, R12, 0x1f, RZ ;  /* 0x0000001f0c037819 */ /* 0x000fc800000006ff */
[----:B--2-4-:R-:W2:Y:S02]  /*2090*/  SYNCS.PHASECHK.TRANS64.TRYWAIT P0, [UR7+0x30], R3 ;  /* 0x00003003ff0075a7 */ /* 0x014ea40008001107 */
[----:B--2---:R-:W-:Y:S05]  /*20a0*/  @!P0 BRA `(.L_x_34) ;  /* 0x0000007000fc8947 */ /* 0x004fea0003800000 */
.L_x_33:
[----:B------:R3:W-:Y:S01]  /*20b0*/  @P3 SYNCS.ARRIVE.TRANS64 RZ, [UR7], R2 ;  /* 0x00000002ffff39a7 */ /* 0x0007e20008000007 */
[----:B------:R-:W-:-:S04]  /*20c0*/  ULOP3.LUT UR4, UR31, 0x2, URZ, 0xfc, !UPT ;  /* 0x000000021f047892 */ /* 0x000fc8000f8efcff */
[----:B------:R-:W-:-:S09]  /*20d0*/  UISETP.NE.AND UP0, UPT, UR4, 0x2, UPT ;  /* 0x000000020400788c */ /* 0x000fd2000bf05270 */
[----:B------:R-:W-:Y:S05]  /*20e0*/  BRA.U UP0, `(.L_x_35) ;  /* 0x0000000100047547 */ /* 0x000fea000b800000 */
[----:B------:R-:W-:Y:S05]  /*20f0*/  BPT.TRAP 0x1 ;  /* 0x000000040000795c */ /* 0x000fea0000300000 */
.L_x_35:
[----:B------:R-:W-:Y:S04]  /*2100*/  BSSY.RECONVERGENT B0, `(.L_x_36) ;  /* 0x0000003000007945 */ /* 0x000fe80003800200 */
[----:B------:R-:W-:Y:S05]  /*2110*/  @!P2 BRA `(.L_x_37) ;  /* 0x000000000004a947 */ /* 0x000fea0003800000 */
[----:B------:R-:W-:Y:S05]  /*2120*/  BPT.TRAP 0x1 ;  /* 0x000000040000795c */ /* 0x000fea0000300000 */
.L_x_37:
[----:B------:R-:W-:Y:S05]  /*2130*/  BSYNC.RECONVERGENT B0 ;  /* 0x0000000000007941 */ /* 0x000fea0003800200 */
.L_x_36:
[----:B------:R-:W-:Y:S01]  /*2140*/  UIADD3 UR4, UPT, UPT, UR6, 0x1, URZ ;  /* 0x0000000106047890 */ /* 0x000fe2000fffe0ff */
[----:B------:R-:W-:Y:S01]  /*2150*/  BSSY.RECONVERGENT B0, `(.L_x_38) ;  /* 0x000002a000007945 */ /* 0x000fe20003800200 */
[----:B--2-4-:R-:W-:Y:S02]  /*2160*/  ELECT P0, URZ, PT ;  /* 0x0000000000ff782f */ /* 0x014fe40003800000 */
[----:B------:R-:W-:-:S04]  /*2170*/  UISETP.NE.AND UP0, UPT, UR4, 0x6, UPT ;  /* 0x000000060400788c */ /* 0x000fc8000bf05270 */
[----:B------:R-:W-:Y:S02]  /*2180*/  USEL UR5, URZ, 0x1, UP0 ;  /* 0x00000001ff057887 */ /* 0x000fe40008000000 */
[----:B------:R-:W-:-:S04]  /*2190*/  USEL UR15, UR4, URZ, UP0 ;  /* 0x000000ff040f7287 */ /* 0x000fc80008000000 */
[----:B------:R-:W-:Y:S01]  /*21a0*/  ULEA UR4, UR15, UR14, 0x3 ;  /* 0x0000000e0f047291 */ /* 0x000fe2000f8e18ff */
[----:B------:R-:W-:-:S04]  /*21b0*/  LOP3.LUT R12, R12, UR5, RZ, 0x3c, !PT ;  /* 0x000000050c0c7c12 */ /* 0x000fc8000f8e3cff */
[----:B-1----:R-:W-:-:S04]  /*21c0*/  SHF.L.U32 R0, R12, 0x1f, RZ ;  /* 0x0000001f0c007819 */ /* 0x002fc800000006ff */
[----:B------:R1:W2:Y:S01]  /*21d0*/  SYNCS.PHASECHK.TRANS64.TRYWAIT P1, [UR4+0x30], R0 ;  /* 0x00003000ff0075a7 */ /* 0x0002a20008021104 */
[----:B------:R-:W-:Y:S05]  /*21e0*/  @!P0 BRA `(.L_x_39) ;  /* 0x0000000000808947 */ /* 0x000fea0003800000 */
[----:B------:R-:W-:Y:S02]  /*21f0*/  ULEA UR8, UR6, UR30, 0xd ;  /* 0x0000001e06087291 */ /* 0x000fe4000f8e68ff */
[----:B------:R-:W-:Y:S02]  /*2200*/  ULEA UR24, UR6, UR14, 0xe ;  /* 0x0000000e06187291 */ /* 0x000fe4000f8e70ff */
[----:B------:R-:W-:Y:S02]  /*2210*/  UIADD3 UR4, UP1, UPT, UR40, 0x80, URZ ;  /* 0x0000008028047890 */ /* 0x000fe4000ff3e0ff */
[----:B------:R-:W-:Y:S02]  /*2220*/  USHF.L.U32 UR34, UR13, 0x7, URZ ;  /* 0x000000070d227899 */ /* 0x000fe400080006ff */
[----:B------:R-:W-:Y:S02]  /*2230*/  UIADD3 UR22, UP0, UPT, UR40, 0x180, URZ ;  /* 0x0000018028167890 */ /* 0x000fe4000ff1e0ff */
[----:B------:R-:W-:-:S02]  /*2240*/  ULEA UR8, UR8, UR14, 0x1 ;  /* 0x0000000e08087291 */ /* 0x000fc4000f8e08ff */
[----:B------:R-:W-:Y:S02]  /*2250*/  ULOP3.LUT UR33, UR7, 0xfefffff8, URZ, 0xc0, !UPT ;  /* 0xfefffff807217892 */ /* 0x000fe4000f8ec0ff */
[----:B------:R-:W-:Y:S02]  /*2260*/  UIADD3.X UR5, UPT, UPT, URZ, UR41, URZ, UP1, !UPT ;  /* 0x00000029ff057290 */ /* 0x000fe40008ffe4ff */
[----:B------:R-:W-:Y:S02]  /*2270*/  UIADD3 UR32, UPT, UPT, UR24, 0x4300, URZ ;  /* 0x0000430018207890 */ /* 0x000fe4000fffe0ff */
[----:B------:R-:W-:Y:S02]  /*2280*/  UIADD3 UR26, UPT, UPT, UR34, 0x40, URZ ;  /* 0x00000040221a7890 */ /* 0x000fe4000fffe0ff */
[----:B------:R-:W-:Y:S02]  /*2290*/  UIADD3 UR24, UPT, UPT, UR24, 0x6300, URZ ;  /* 0x0000630018187890 */ /* 0x000fe4000fffe0ff */
[----:B------:R-:W-:-:S02]  /*22a0*/  UIADD3.X UR23, UPT, UPT, URZ, UR41, URZ, UP0, !UPT ;  /* 0x00000029ff177290 */ /* 0x000fc400087fe4ff */
        /* <DEDUP_REMOVED lines=11> */
[----:B------:R4:W-:Y:S01]  /*2360*/  UTMALDG.3D.2CTA [UR32], [UR4], desc[UR38] ;  /* 0x00002620040075b4 */ /* 0x0009e20008211000 */
[----:B------:R-:W-:Y:S01]  /*2370*/  UMOV UR11, UR19 ;  /* 0x00000013000b7c82 */ /* 0x000fe20008000000 */
[----:B------:R-:W-:Y:S01]  /*2380*/  UMOV UR12, UR36 ;  /* 0x00000024000c7c82 */ /* 0x000fe20008000000 */
[----:B------:R-:W-:Y:S01]  /*2390*/  UMOV UR9, UR33 ;  /* 0x0000002100097c82 */ /* 0x000fe20008000000 */
[----:B------:R-:W-:Y:S01]  /*23a0*/  UMOV UR10, UR26 ;  /* 0x0000001a000a7c82 */ /* 0x000fe20008000000 */
[----:B------:R4:W-:Y:S01]  /*23b0*/  UTMALDG.3D.2CTA [UR24], [UR4], desc[UR38] ;  /* 0x00002618040075b4 */ /* 0x0009e20008211000 */
[----:B------:R4:W-:Y:S01]  /*23c0*/  UTMALDG.3D.MULTICAST.2CTA [UR16], [UR22], UR21, desc[UR38] ;  /* 0x00002610160073b4 */ /* 0x0009e20008211815 */
[----:B------:R4:W-:Y:S02]  /*23d0*/  UTMALDG.3D.MULTICAST.2CTA [UR8], [UR22], UR21, desc[UR38] ;  /* 0x00002608160073b4 */ /* 0x0009e40008211815 */
[----:B----4-:R-:W-:Y:S01]  /*23e0*/  NOP ;  /* 0x0000000000007918 */ /* 0x010fe20000000000 */
.L_x_39:
[----:B------:R-:W-:Y:S05]  /*23f0*/  BSYNC.RECONVERGENT B0 ;  /* 0x0000000000007941 */ /* 0x000fea0003800200 */
.L_x_38:
[----:B------:R-:W-:Y:S01]  /*2400*/  UIADD3 UR13, UPT, UPT, UR13, 0x1, URZ ;  /* 0x000000010d0d7890 */ /* 0x000fe2000fffe0ff */
[----:B------:R-:W-:-:S03]  /*2410*/  UMOV UR6, UR15 ;  /* 0x0000000f00067c82 */ /* 0x000fc60008000000 */
[----:B------:R-:W-:-:S09]  /*2420*/  UISETP.NE.AND UP0, UPT, UR13, UR37, UPT ;  /* 0x000000250d00728c */ /* 0x000fd2000bf05270 */
[----:B------:R-:W-:Y:S05]  /*2430*/  BRA.U UP0, `(.L_x_40) ;  /* 0xfffffffd00047547 */ /* 0x000fea000b83ffff */
.L_x_32:
[C---:B------:R-:W-:Y:S01]  /*2440*/  LEA R3, R11.reuse, UR14, 0x3 ;  /* 0x0000000e0b037c11 */ /* 0x040fe2000f8e18ff */
[----:B------:R-:W-:Y:S01]  /*2450*/  NOP ;  /* 0x0000000000007918 */ /* 0x000fe20000000000 */
[----:B-1----:R-:W-:Y:S02]  /*2460*/  SHF.L.U32 R0, R10, 0x1f, RZ ;  /* 0x0000001f0a007819 */ /* 0x002fe400000006ff */
[----:B------:R-:W-:Y:S02]  /*2470*/  LEA R4, R11, UR14, 0x4 ;  /* 0x0000000e0b047c11 */ /* 0x000fe4000f8e20ff */
[----:B--2-4-:R-:W1:Y:S02]  /*2480*/  SYNCS.PHASECHK.TRANS64.TRYWAIT P0, [R3+URZ+0xb0], R0 ;  /* 0x0000b000030075a7 */ /* 0x014e6400080011ff */
[----:B-1----:R-:W-:Y:S05]  /*2490*/  @!P0 BRA `(.L_x_41) ;  /* 0x0000007000188947 */ /* 0x002fea0003800000 */
.L_x_156:
[----:B------:R-:W2:Y:S01]  /*24a0*/  LDS.128 R4, [R4+0x140] ;  /* 0x0001400004047984 */ /* 0x000ea20000000c00 */
[----:B------:R-:W-:Y:S01]  /*24b0*/  UISETP.GE.AND UP0, UPT, UR45, 0x1, UPT ;  /* 0x000000012d00788c */ /* 0x000fe2000bf06270 */
[----:B------:R-:W-:Y:S01]  /*24c0*/  @!PT LDS RZ, [RZ] ;  /* 0x00000000fffff984 */ /* 0x000fe20000000800 */
[----:B------:R-:W-:Y:S01]  /*24d0*/  @!PT LDS RZ, [RZ] ;  /* 0x00000000fffff984 */ /* 0x000fe20000000800 */
[----:B------:R-:W-:Y:S01]  /*24e0*/  @!PT LDS RZ, [RZ] ;  /* 0x00000000fffff984 */ /* 0x000fe20000000800 */
[----:B------:R-:W-:Y:S01]  /*24f0*/  @!PT LDS RZ, [RZ] ;  /* 0x00000000fffff984 */ /* 0x000fe20000000800 */
[----:B------:R4:W-:Y:S06]  /*2500*/  MEMBAR.ALL.CTA ;  /* 0x0000000000007992 */ /* 0x0009ec0000008000 */
[----:B----4-:R-:W4:Y:S01]  /*2510*/  FENCE.VIEW.ASYNC.S ;  /* 0x00000000000073c6 */ /* 0x010f220000000000 */
[----:B--2---:R-:W-:-:S13]  /*2520*/  LOP3.LUT P0, RZ, R6, 0x1, RZ, 0xc0, !PT ;  /* 0x0000000106ff7812 */ /* 0x004fda000780c0ff */
[----:B----4-:R-:W-:Y:S01]  /*2530*/  VOTEU.ANY UP1, P0 ;  /* 0x0000000000ff7886 */ /* 0x010fe20000020100 */
[----:B------:R-:W-:-:S13]  /*2540*/  PLOP3.LUT P0, PT, PT, PT, UP1, 0x80, 0x8 ;  /* 0x000000000008781c */ /* 0x000fda0003f0f018 */
[----:B-1----:R-:W-:Y:S02]  /*2550*/  @P0 LOP3.LUT R0, R5, 0xffff, RZ, 0xc0, !PT ;  /* 0x0000ffff05000812 */ /* 0x002fe400078ec0ff */
[----:B---3--:R-:W-:Y:S02]  /*2560*/  @P0 MOV R2, R4 ;  /* 0x0000000400020202 */ /* 0x008fe40000000f00 */
[----:B------:R-:W-:Y:S01]  /*2570*/  @P0 R2UR UR5, R0 ;  /* 0x00000000000502ca */ /* 0x000fe200000e0000 */
[----:B------:R-:W-:Y:S01]  /*2580*/  VIADD R0, R3, 0xc0 ;  /* 0x000000c003007836 */ /* 0x000fe20000000000 */
[----:B------:R-:W-:Y:S02]  /*2590*/  @P0 SHF.R.U32.HI R4, RZ, 0x10, R5 ;  /* 0x00000010ff040819 */ /* 0x000fe40000011605 */
[----:B------:R-:W-:Y:S02]  /*25a0*/  @P0 R2UR UR6, R2 ;  /* 0x00000000020602ca */ /* 0x000fe400000e0000 */
[----:B------:R-:W-:-:S02]  /*25b0*/  PRMT R0, RZ, 0x654, R0 ;  /* 0x00000654ff007816 */ /* 0x000fc40000000000 */
[----:B------:R-:W-:Y:S02]  /*25c0*/  @P0 R2UR UR4, R4 ;  /* 0x00000000040402ca */ /* 0x000fe400000e0000 */
[----:B------:R1:W-:Y:S03]  /*25d0*/  SYNCS.ARRIVE.TRANS64.RED.A1T0 RZ, [R0+URZ], RZ ;  /* 0x000000ff00ff79a7 */ /* 0x0003e600081004ff */
[----:B------:R-:W-:-:S04]  /*25e0*/  @UP1 UMOV UR43, UR5 ;  /* 0x00000005002b1c82 */ /* 0x000fc80008000000 */
[----:B------:R-:W-:-:S04]  /*25f0*/  @UP1 UMOV UR44, UR6 ;  /* 0x00000006002c1c82 */ /* 0x000fc80008000000 */
[----:B------:R-:W-:Y:S01]  /*2600*/  @UP1 UMOV UR36, UR4 ;  /* 0x0000000400241c82 */ /* 0x000fe20008000000 */
[----:B------:R-:W-:Y:S05]  /*2610*/  BRA.U !UP0, `(.L_x_42) ;  /* 0x0000000108d47547 */ /* 0x000fea000b800000 */
[----:B------:R-:W2:Y:S01]  /*2620*/  LDCU.128 UR16, c[0x0][0xb10] ;  /* 0x00016200ff1077ac */ /* 0x000ea20008000c00 */
[----:B------:R-:W3:Y:S01]  /*2630*/  LDCU UR23, c[0x0][0xb20] ;  /* 0x00016400ff1777ac */ /* 0x000ee20008000800 */
[----:B------:R-:W4:Y:S01]  /*2640*/  LDCU UR22, c[0x0][0xb0c] ;  /* 0x00016180ff1677ac */ /* 0x000f220008000800 */
[----:B------:R-:W1:Y:S01]  /*2650*/  LDCU.64 UR8, c[0x0][0xb28] ;  /* 0x00016500ff0877ac */ /* 0x000e620008000a00 */
[----:B------:R-:W-:Y:S02]  /*2660*/  UISETP.NE.AND UP3, UPT, UR45, 0x1, UPT ;  /* 0x000000012d00788c */ /* 0x000fe4000bf65270 */
[----:B--2---:R-:W-:Y:S02]  /*2670*/  UIMAD.WIDE.U32 UR6, UR46, UR19, URZ ;  /* 0x000000132e0672a5 */ /* 0x004fe4000f8e00ff */
[----:B------:R-:W-:Y:S02]  /*2680*/  UIMAD.WIDE.U32 UR4, UR48, UR16, URZ ;  /* 0x00000010300472a5 */ /* 0x000fe4000f8e00ff */
[----:B------:R-:W-:-:S02]  /*2690*/  UISETP.NE.AND UP0, UPT, UR18, 0x1, UPT ;  /* 0x000000011200788c */ /* 0x000fc4000bf05270 */
[----:B------:R-:W-:Y:S01]  /*26a0*/  UIMAD.WIDE.U32 UR20, UR43, UR19, URZ ;  /* 0x000000132b1472a5 */ /* 0x000fe2000f8e00ff */
[----:B------:R-:W-:Y:S02]  /*26b0*/  UMOV UR6, UR7 ;  /* 0x0000000700067c82 */ /* 0x000fe40008000000 */
[----:B------:R-:W-:Y:S01]  /*26c0*/  UMOV UR4, UR5 ;  /* 0x0000000500047c82 */ /* 0x000fe20008000000 */
[----:B---3--:R-:W-:Y:S02]  /*26d0*/  USHF.R.U32.HI UR6, URZ, UR23, UR6 ;  /* 0x00000017ff067299 */ /* 0x008fe40008011606 */
[----:B----4-:R-:W-:Y:S02]  /*26e0*/  UISETP.NE.AND UP2, UPT, UR22, 0x1, UPT ;  /* 0x000000011600788c */ /* 0x010fe4000bf45270 */
[----:B------:R-:W-:Y:S02]  /*26f0*/  USHF.R.U32.HI UR4, URZ, UR17, UR4 ;  /* 0x00000011ff047299 */ /* 0x000fe40008011604 */
[----:B------:R-:W-:-:S02]  /*2700*/  USEL UR5, UR46, UR6, !UP0 ;  /* 0x000000062e057287 */ /* 0x000fc4000c000000 */
[----:B------:R-:W-:Y:S02]  /*2710*/  USEL UR6, UR48, UR4, !UP2 ;  /* 0x0000000430067287 */ /* 0x000fe4000d000000 */
[----:B-1----:R-:W-:Y:S01]  /*2720*/  UIMAD.WIDE.U32 UR10, UR5, UR8, URZ ;  /* 0x00000008050a72a5 */ /* 0x002fe2000f8e00ff */
[----:B------:R-:W-:Y:S01]  /*2730*/  UMOV UR4, UR21 ;  /* 0x0000001500047c82 */ /* 0x000fe20008000000 */
[----:B------:R-:W-:Y:S02]  /*2740*/  UIMAD.WIDE.U32 UR12, UR44, UR16, URZ ;  /* 0x000000102c0c72a5 */ /* 0x000fe4000f8e00ff */
[----:B------:R-:W-:-:S03]  /*2750*/  UIMAD.WIDE.U32 UR20, UR6, UR8, URZ ;  /* 0x00000008061472a5 */ /* 0x000fc6000f8e00ff */
[----:B------:R-:W-:Y:S01]  /*2760*/  UMOV UR10, UR11 ;  /* 0x0000000b000a7c82 */ /* 0x000fe20008000000 */
[----:B------:R-:W-:Y:S02]  /*2770*/  USHF.R.U32.HI UR4, URZ, UR23, UR4 ;  /* 0x00000017ff047299 */ /* 0x000fe40008011604 */
[----:B------:R-:W-:Y:S01]  /*2780*/  @UP3 USHF.R.U32.HI UR5, URZ, UR9, UR10 ;  /* 0x00000009ff053299 */ /* 0x000fe2000801160a */
[----:B------:R-:W-:Y:S01]  /*2790*/  UMOV UR12, UR13 ;  /* 0x0000000d000c7c82 */ /* 0x000fe20008000000 */
[----:B------:R-:W-:Y:S01]  /*27a0*/  UMOV UR20, UR21 ;  /* 0x0000001500147c82 */ /* 0x000fe20008000000 */
[----:B------:R-:W-:Y:S02]  /*27b0*/  USHF.R.U32.HI UR17, URZ, UR17, UR12 ;  /* 0x00000011ff117299 */ /* 0x000fe4000801160c */
[----:B------:R-:W-:Y:S02]  /*27c0*/  USEL UR4, UR43, UR4, !UP0 ;  /* 0x000000042b047287 */ /* 0x000fe4000c000000 */
[----:B------:R-:W-:-:S02]  /*27d0*/  @UP3 USHF.R.U32.HI UR6, URZ, UR9, UR20 ;  /* 0x00000009ff063299 */ /* 0x000fc40008011614 */
[----:B------:R-:W-:Y:S02]  /*27e0*/  UIMAD UR7, UR45, UR5, URZ ;  /* 0x000000052d0772a4 */ /* 0x000fe4000f8e02ff */
[----:B------:R-:W-:Y:S02]  /*27f0*/  USEL UR5, UR44, UR17, !UP2 ;  /* 0x000000112c057287 */ /* 0x000fe4000d000000 */
[----:B------:R-:W-:Y:S02]  /*2800*/  UIMAD UR10, UR45, UR6, URZ ;  /* 0x000000062d0a72a4 */ /* 0x000fe4000f8e02ff */
[----:B------:R-:W-:Y:S02]  /*2810*/  UISETP.GE.AND UP0, UPT, UR4, UR7, UPT ;  /* 0x000000070400728c */ /* 0x000fe4000bf06270 */
[----:B------:R-:W-:Y:S02]  /*2820*/  UIMAD.WIDE.U32 UR12, UR4, UR8, URZ ;  /* 0x00000008040c72a5 */ /* 0x000fe4000f8e00ff */
[----:B------:R-:W-:-:S02]  /*2830*/  UISETP.GE.OR UP0, UPT, UR5, UR10, UP0 ;  /* 0x0000000a0500728c */ /* 0x000fc40008706670 */
        /* <DEDUP_REMOVED lines=19> */
.L_x_42:
[----:B------:R-:W2:Y:S02]  /*2970*/  LDCU UR4, c[0x0][0xb30] ;  /* 0x00016600ff0477ac */ /* 0x000ea40008000800 */
[----:B--2---:R-:W-:-:S09]  /*2980*/  UISETP.NE.AND UP0, UPT, UR4, 0x1, UPT ;  /* 0x000000010400788c */ /* 0x004fd2000bf05270 */
[----:B------:R-:W-:Y:S05]  /*2990*/  BRA.U UP0, `(.L_x_43) ;  /* 0x0000000100447547 */ /* 0x000fea000b800000 */
[----:B------:R-:W2:Y:S01]  /*29a0*/  LDCU.128 UR8, c[0x0][0xb10] ;  /* 0x00016200ff0877ac */ /* 0x000ea20008000c00 */
[----:B------:R-:W3:Y:S01]  /*29b0*/  LDCU UR12, c[0x0][0xb0c] ;  /* 0x00016180ff0c77ac */ /* 0x000ee20008000800 */
[----:B------:R-:W4:Y:S01]  /*29c0*/  LDCU UR13, c[0x0][0xb20] ;  /* 0x00016400ff0d77ac */ /* 0x000f220008000800 */
[----:B--2---:R-:W-:Y:S02]  /*29d0*/  UIMAD.WIDE.U32 UR6, UR44, UR8, URZ ;  /* 0x000000082c0672a5 */ /* 0x004fe4000f8e00ff */
[----:B------:R-:W-:Y:S02]  /*29e0*/  UIMAD.WIDE.U32 UR4, UR43, UR11, URZ ;  /* 0x0000000b2b0472a5 */ /* 0x000fe4000f8e00ff */
[----:B---3--:R-:W-:Y:S02]  /*29f0*/  UISETP.NE.AND UP2, UPT, UR12, 0x1, UPT ;  /* 0x000000010c00788c */ /* 0x008fe4000bf45270 */
[----:B------:R-:W-:Y:S01]  /*2a00*/  UISETP.NE.AND UP0, UPT, UR10, 0x1, UPT ;  /* 0x000000010a00788c */ /* 0x000fe2000bf05270 */
[----:B------:R-:W-:-:S02]  /*2a10*/  UMOV UR6, UR7 ;  /* 0x0000000700067c82 */ /* 0x000fc40008000000 */
[----:B------:R-:W-:Y:S01]  /*2a20*/  UMOV UR4, UR5 ;  /* 0x0000000500047c82 */ /* 0x000fe20008000000 */
[----:B------:R-:W-:Y:S02]  /*2a30*/  USHF.R.U32.HI UR9, URZ, UR9, UR6 ;  /* 0x00000009ff097299 */ /* 0x000fe40008011606 */
[----:B----4-:R-:W-:Y:S02]  /*2a40*/  USHF.R.U32.HI UR4, URZ, UR13, UR4 ;  /* 0x0000000dff047299 */ /* 0x010fe40008011604 */
[----:B------:R-:W-:Y:S02]  /*2a50*/  USEL UR5, UR44, UR9, !UP2 ;  /* 0x000000092c057287 */ /* 0x000fe4000d000000 */
[----:B------:R-:W-:-:S04]  /*2a60*/  USEL UR4, UR43, UR4, !UP0 ;  /* 0x000000042b047287 */ /* 0x000fc8000c000000 */
[----:B------:R-:W-:Y:S02]  /*2a70*/  UIADD3 UR6, UPT, UPT, UR5, -UR4, URZ ;  /* 0x8000000405067290 */ /* 0x000fe4000fffe0ff */
[----:B------:R-:W-:Y:S02]  /*2a80*/  UIADD3 UR4, UPT, UPT, -UR5, UR4, URZ ;  /* 0x0000000405047290 */ /* 0x000fe4000fffe1ff */
[----:B------:R-:W-:Y:S02]  /*2a90*/  UIMAD UR43, UR6, UR10, UR43 ;  /* 0x0000000a062b72a4 */ /* 0x000fe4000f8e022b */
[----:B------:R-:W-:-:S12]  /*2aa0*/  UIMAD UR44, UR4, UR12, UR44 ;  /* 0x0000000c042c72a4 */ /* 0x000fd8000f8e022c */
.L_x_43:
[----:B------:R-:W-:Y:S01]  /*2ab0*/  VIADD R11, R11, 0x1 ;  /* 0x000000010b0b7836 */ /* 0x000fe20000000000 */
[----:B------:R-:W-:Y:S01]  /*2ac0*/  R2UR UR4, R50 ;  /* 0x00000000320472ca */ /* 0x000fe200000e0000 */
[----:B------:R-:W-:Y:S01]  /*2ad0*/  UIADD3 UR27, UPT, UPT, UR44, UR63, URZ ;  /* 0x0000003f2c1b7290 */ /* 0x000fe2000fffe0ff */
[----:B------:R-:W-:Y:S02]  /*2ae0*/  PLOP3.LUT P1, PT, PT, PT, PT, 0x80, 0x8 ;  /* 0x000000000008781c */ /* 0x000fe40003f2f070 */
[----:B------:R-:W-:-:S04]  /*2af0*/  ISETP.NE.AND P0, PT, R11, 0x2, PT ;  /* 0x000000020b00780c */ /* 0x000fc80003f05270 */
[----:B-1----:R-:W-:Y:S02]  /*2b00*/  SEL R0, RZ, 0x1, P0 ;  /* 0x00000001ff007807 */ /* 0x002fe40000000000 */
[----:B------:R-:W-:Y:S02]  /*2b10*/  SEL R11, R11, RZ, P0 ;  /* 0x000000ff0b0b7207 */ /* 0x000fe40000000000 */
[----:B------:R-:W-:Y:S01]  /*2b20*/  LOP3.LUT R10, R10, R0, RZ, 0x3c, !PT ;  /* 0x000000000a0a7212 */ /* 0x000fe200078e3cff */
[----:B------:R-:W-:Y:S01]  /*2b30*/  UIADD3 UR26, UPT, UPT, UR43, UR4, URZ ;  /* 0x000000042b1a7290 */ /* 0x000fe2000fffe0ff */
[----:B------:R-:W-:Y:S11]  /*2b40*/  BRA.U UP1, `(.L_x_44) ;  /* 0xffffffed01b87547 */ /* 0x000ff6000b83ffff */
[----:B------:R-:W-:Y:S01]  /*2b50*/  UIADD3 UR14, UPT, UPT, UR14, 0x30, URZ ;  /* 0x000000300e0e7890 */ /* 0x000fe2000fffe0ff */
[----:B------:R-:W-:-:S03]  /*2b60*/  SHF.L.U32 R2, R12, 0x1f, RZ ;  /* 0x0000001f0c027819 */ /* 0x000fc600000006ff */
[----:B------:R-:W-:-:S09]  /*2b70*/  ULEA UR4, UR15, UR14, 0x3 ;  /* 0x0000000e0f047291 */ /* 0x000fd2000f8e18ff */
[----:B------:R-:W1:Y:S02]  /*2b80*/  SYNCS.PHASECHK.TRANS64.TRYWAIT P0, [UR4], R2 ;  /* 0x00000002ff0075a7 */ /* 0x000e640008001104 */
[----:B-1----:R-:W-:Y:S05]  /*2b90*/  @!P0 BRA `(.L_x_45) ;  /* 0x00000068006c8947 */ /* 0x002fea0003800000 */
.L_x_158:
[----:B------:R-:W-:-:S04]  /*2ba0*/  UIADD3 UR4, UPT, UPT, UR15, 0x1, URZ ;  /* 0x000000010f047890 */ /* 0x000fc8000fffe0ff */
[----:B------:R-:W-:-:S04]  /*2bb0*/  UISETP.NE.AND UP0, UPT, UR4, 0x6, UPT ;  /* 0x000000060400788c */ /* 0x000fc8000bf05270 */
[----:B------:R-:W-:Y:S02]  /*2bc0*/  USEL UR6, URZ, 0x1, UP0 ;  /* 0x00000001ff067887 */ /* 0x000fe40008000000 */
[----:B------:R-:W-:-:S04]  /*2bd0*/  USEL UR4, UR4, URZ, UP0 ;  /* 0x000000ff04047287 */ /* 0x000fc80008000000 */
[----:B------:R-:W-:Y:S01]  /*2be0*/  ULEA UR5, UR4, UR14, 0x3 ;  /* 0x0000000e04057291 */ /* 0x000fe2000f8e18ff */
[----:B-1----:R-:W-:-:S04]  /*2bf0*/  LOP3.LUT R2, R12, UR6, RZ, 0x3c, !PT ;  /* 0x000000060c027c12 */ /* 0x002fc8000f8e3cff */
[----:B------:R-:W-:-:S04]  /*2c00*/  SHF.L.U32 R3, R2, 0x1f, RZ ;  /* 0x0000001f02037819 */ /* 0x000fc800000006ff */
[----:B------:R-:W1:Y:S02]  /*2c10*/  SYNCS.PHASECHK.TRANS64.TRYWAIT P0, [UR5], R3 ;  /* 0x00000003ff0075a7 */ /* 0x000e640008001105 */
[----:B-1----:R-:W-:Y:S05]  /*2c20*/  @!P0 BRA `(.L_x_46) ;  /* 0x0000006800608947 */ /* 0x002fea0003800000 */
.L_x_160:
[----:B------:R-:W-:-:S04]  /*2c30*/  UIADD3 UR4, UPT, UPT, UR4, 0x1, URZ ;  /* 0x0000000104047890 */ /* 0x000fc8000fffe0ff */
[----:B------:R-:W-:-:S04]  /*2c40*/  UISETP.NE.AND UP0, UPT, UR4, 0x6, UPT ;  /* 0x000000060400788c */ /* 0x000fc8000bf05270 */
[----:B------:R-:W-:Y:S02]  /*2c50*/  USEL UR6, URZ, 0x1, UP0 ;  /* 0x00000001ff067887 */ /* 0x000fe40008000000 */
[----:B------:R-:W-:-:S04]  /*2c60*/  USEL UR4, UR4, URZ, UP0 ;  /* 0x000000ff04047287 */ /* 0x000fc80008000000 */
[----:B------:R-:W-:Y:S01]  /*2c70*/  ULEA UR5, UR4, UR14, 0x3 ;  /* 0x0000000e04057291 */ /* 0x000fe2000f8e18ff */
[----:B------:R-:W-:-:S04]  /*2c80*/  LOP3.LUT R2, R2, UR6, RZ, 0x3c, !PT ;  /* 0x0000000602027c12 */ /* 0x000fc8000f8e3cff */
[----:B-1----:R-:W-:-:S04]  /*2c90*/  SHF.L.U32 R3, R2, 0x1f, RZ ;  /* 0x0000001f02037819 */ /* 0x002fc800000006ff */
[----:B------:R-:W1:Y:S02]  /*2ca0*/  SYNCS.PHASECHK.TRANS64.TRYWAIT P0, [UR5], R3 ;  /* 0x00000003ff0075a7 */ /* 0x000e640008001105 */
[----:B-1----:R-:W-:Y:S05]  /*2cb0*/  @!P0 BRA `(.L_x_47) ;  /* 0x0000006800548947 */ /* 0x002fea0003800000 */
.L_x_162:
        /* <DEDUP_REMOVED lines=9> */
.L_x_164:
        /* <DEDUP_REMOVED lines=9> */
.L_x_166:
[----:B------:R-:W-:-:S04]  /*2de0*/  UIADD3 UR4, UPT, UPT, UR4, 0x1, URZ ;  /* 0x0000000104047890 */ /* 0x000fc8000fffe0ff */
[----:B------:R-:W-:-:S04]  /*2df0*/  UISETP.NE.AND UP0, UPT, UR4, 0x6, UPT ;  /* 0x000000060400788c */ /* 0x000fc8000bf05270 */
[----:B------:R-:W-:Y:S02]  /*2e00*/  USEL UR5, URZ, 0x1, UP0 ;  /* 0x00000001ff057887 */ /* 0x000fe40008000000 */
[----:B------:R-:W-:-:S04]  /*2e10*/  USEL UR4, UR4, URZ, UP0 ;  /* 0x000000ff04047287 */ /* 0x000fc80008000000 */
[----:B------:R-:W-:Y:S01]  /*2e20*/  ULEA UR4, UR4, UR14, 0x3 ;  /* 0x0000000e04047291 */ /* 0x000fe2000f8e18ff */
[----:B------:R-:W-:-:S04]  /*2e30*/  LOP3.LUT R2, R2, UR5, RZ, 0x3c, !PT ;  /* 0x0000000502027c12 */ /* 0x000fc8000f8e3cff */
[----:B------:R-:W-:Y:S01]  /*2e40*/  SHF.L.U32 R2, R2, 0x1f, RZ ;  /* 0x0000001f02027819 */ /* 0x000fe200000006ff */
[----:B-1----:R-:W-:-:S07]  /*2e50*/  IMAD.U32 R0, RZ, RZ, UR4 ;  /* 0x00000004ff007e24 */ /* 0x002fce000f8e00ff */
.L_x_50:
[----:B-1----:R1:W2:Y:S02]  /*2e60*/  SYNCS.PHASECHK.TRANS64.TRYWAIT P0, [R0+URZ], R2 ;  /* 0x00000002000075a7 */ /* 0x0022a400080011ff */
[----:B--2---:R-:W-:Y:S05]  /*2e70*/  @!P0 NANOSLEEP.SYNCS 0x989680 ;  /* 0x009896800000895d */ /* 0x004fea0003900000 */
[----:B------:R-:W2:Y:S02]  /*2e80*/  @!P0 SYNCS.PHASECHK.TRANS64 P0, [R0+URZ], R2 ;  /* 0x00000002000085a7 */ /* 0x000ea400080010ff */
[----:B--2---:R-:W-:Y:S05]  /*2e90*/  @P0 EXIT ;  /* 0x000000000000094d */ /* 0x004fea0003800000 */
[----:B------:R-:W-:Y:S05]  /*2ea0*/  BRA `(.L_x_50) ;  /* 0xfffffffc00ec7947 */ /* 0x000fea000383ffff */
.L_x_22:
[----:B------:R-:W-:-:S04]  /*2eb0*/  UISETP.NE.AND UP0, UPT, UR47, URZ, UPT ;  /* 0x000000ff2f00728c */ /* 0x000fc8000bf05270 */
[----:B------:R-:W-:-:S09]  /*2ec0*/  UISETP.NE.OR UP0, UPT, UR18, 0x1, UP0 ;  /* 0x000000011200788c */ /* 0x000fd20008705670 */
[----:B------:R-:W-:Y:S05]  /*2ed0*/  BRA.U UP0, `(.L_x_51) ;  /* 0x0000000500487547 */ /* 0x000fea000b800000 */
[----:B------:R-:W-:Y:S01]  /*2ee0*/  ISETP.GE.U32.AND P2, PT, R0, 0x8, PT ;  /* 0x000000080000780c */ /* 0x000fe20003f46070 */
[----:B------:R-:W-:Y:S01]  /*2ef0*/  IMAD.MOV.U32 R12, RZ, RZ, 0x1 ;  /* 0x00000001ff0c7424 */ /* 0x000fe200078e00ff */
[----:B------:R-:W-:Y:S02]  /*2f00*/  CS2R R10, SRZ ;  /* 0x00000000000a7805 */ /* 0x000fe4000001ff00 */
[----:B------:R-:W-:Y:S01]  /*2f10*/  CS2R R8, SRZ ;  /* 0x0000000000087805 */ /* 0x000fe2000001ff00 */
[----:B------:R-:W-:Y:S01]  /*2f20*/  UMOV UR6, 0x400 ;  /* 0x0000040000067882 */ /* 0x000fe20000000000 */
[----:B------:R-:W-:Y:S01]  /*2f30*/  UMOV UR5, URZ ;  /* 0x000000ff00057c82 */ /* 0x000fe20008000000 */
[----:B------:R-:W-:-:S12]  /*2f40*/  ULEA UR6, UR47, UR6, 0x18 ;  /* 0x000000062f067291 */ /* 0x000fd8000f8ec0ff */
.L_x_55:
[----:B------:R-:W-:Y:S02]  /*2f50*/  LEA R2, R8, UR6, 0x3 ;  /* 0x0000000608027c11 */ /* 0x000fe4000f8e18ff */
[----:B------:R-:W-:-:S03]  /*2f60*/  SHF.L.U32 R4, R9, 0x1f, RZ ;  /* 0x0000001f09047819 */ /* 0x000fc600000006ff */
[----:B------:R-:W-:Y:S01]  /*2f70*/  VIADD R5, R2, 0x120 ;  /* 0x0000012002057836 */ /* 0x000fe20000000000 */
[----:B------:R-:W2:Y:S02]  /*2f80*/  SYNCS.PHASECHK.TRANS64.TRYWAIT P0, [R2+URZ+0x110], R4 ;  /* 0x00011004020075a7 */ /* 0x000ea400080011ff */
[----:B--2---:R-:W-:Y:S05]  /*2f90*/  @!P0 BRA `(.L_x_52) ;  /* 0x0000006400e48947 */ /* 0x004fea0003800000 */
.L_x_167:
[----:B------:R-:W-:Y:S01]  /*2fa0*/  ULEA UR4, UR5, UR6, 0x3 ;  /* 0x0000000605047291 */ /* 0x000fe2000f8e18ff */
[----:B--2---:R-:W-:Y:S01]  /*2fb0*/  PRMT R2, RZ, 0x654, R5 ;  /* 0x00000654ff027816 */ /* 0x004fe20000000005 */
[----:B------:R-:W-:Y:S01]  /*2fc0*/  @!P2 IMAD.MOV.U32 R4, RZ, RZ, 0x10 ;  /* 0x00000010ff04a424 */ /* 0x000fe200078e00ff */
[----:B------:R-:W-:Y:S01]  /*2fd0*/  SHF.L.U32 R5, R12, 0x1f, RZ ;  /* 0x0000001f0c057819 */ /* 0x000fe200000006ff */
[----:B------:R-:W-:Y:S01]  /*2fe0*/  UIADD3 UR7, UPT, UPT, UR4, 0xb0, URZ ;  /* 0x000000b004077890 */ /* 0x000fe2000fffe0ff */
[----:B------:R2:W-:Y:S05]  /*2ff0*/  SYNCS.ARRIVE.TRANS64.RED.A1T0 RZ, [R2+URZ], RZ ;  /* 0x000000ff02ff79a7 */ /* 0x0005ea00081004ff */
[----:B------:R-:W-:Y:S01]  /*3000*/  IMAD.U32 R6, RZ, RZ, UR7 ;  /* 0x00000007ff067e24 */ /* 0x000fe2000f8e00ff */
[----:B------:R-:W3:Y:S04]  /*3010*/  SYNCS.PHASECHK.TRANS64.TRYWAIT P0, [UR4+0xc0], R5 ;  /* 0x0000c005ff0075a7 */ /* 0x000ee80008001104 */
[----:B------:R-:W-:Y:S01]  /*3020*/  PRMT R6, R0, 0x654, R6 ;  /* 0x0000065400067816 */ /* 0x000fe20000000006 */
[----:B--23--:R-:W-:Y:S06]  /*3030*/  @!P0 BRA `(.L_x_53) ;  /* 0x0000006400d08947 */ /* 0x00cfec0003800000 */
.L_x_169:
[----:B------:R-:W-:Y:S01]  /*3040*/  ULEA UR8, UR5, UR6, 0x4 ;  /* 0x0000000605087291 */ /* 0x000fe2000f8e20ff */
[----:B------:R-:W-:Y:S01]  /*3050*/  SEL R3, R6, R3, !P2 ;  /* 0x0000000306037207 */ /* 0x000fe20005000000 */
[----:B------:R-:W-:Y:S01]  /*3060*/  UIADD3 UR9, UPT, UPT, UR4, 0xb0, URZ ;  /* 0x000000b004097890 */ /* 0x000fe2000fffe0ff */
[----:B--2---:R-:W-:Y:S01]  /*3070*/  LEA R2, R11, UR6, 0x3 ;  /* 0x000000060b027c11 */ /* 0x004fe2000f8e18ff */
[----:B------:R-:W-:Y:S01]  /*3080*/  UIADD3 UR8, UPT, UPT, UR8, 0x140, URZ ;  /* 0x0000014008087890 */ /* 0x000fe2000fffe0ff */
[----:B------:R2:W-:Y:S01]  /*3090*/  @!P2 SYNCS.ARRIVE.TRANS64.RED RZ, [R3+URZ], R4 ;  /* 0x0000000403ffa9a7 */ /* 0x0005e200080004ff */
[----:B------:R-:W-:Y:S01]  /*30a0*/  UIADD3 UR4, UPT, UPT, UR5, 0x1, URZ ;  /* 0x0000000105047890 */ /* 0x000fe2000fffe0ff */
[----:B------:R-:W-:-:S03]  /*30b0*/  VIADD R8, R8, 0x1 ;  /* 0x0000000108087836 */ /* 0x000fc60000000000 */
[----:B------:R-:W-:Y:S02]  /*30c0*/  UISETP.NE.AND UP0, UPT, UR4, 0x2, UPT ;  /* 0x000000020400788c */ /* 0x000fe4000bf05270 */
[----:B------:R-:W-:Y:S01]  /*30d0*/  ISETP.NE.AND P0, PT, R8, 0x2, PT ;  /* 0x000000020800780c */ /* 0x000fe20003f05270 */
[----:B------:R-:W-:Y:S06]  /*30e0*/  UGETNEXTWORKID.BROADCAST [UR8], [UR9] ;  /* 0x00000000080073ca */ /* 0x000fec0008000100 */
[----:B------:R-:W-:Y:S02]  /*30f0*/  USEL UR7, URZ, 0x1, UP0 ;  /* 0x00000001ff077887 */ /* 0x000fe40008000000 */
[----:B------:R-:W-:-:S04]  /*3100*/  USEL UR5, UR4, URZ, UP0 ;  /* 0x000000ff04057287 */ /* 0x000fc80008000000 */
[----:B------:R-:W-:Y:S02]  /*3110*/  LOP3.LUT R12, R12, UR7, RZ, 0x3c, !PT ;  /* 0x000000070c0c7c12 */ /* 0x000fe4000f8e3cff */
[----:B--2---:R-:W-:-:S04]  /*3120*/  SHF.L.U32 R4, R10, 0x1f, RZ ;  /* 0x0000001f0a047819 */ /* 0x004fc800000006ff */
[----:B------:R-:W2:Y:S02]  /*3130*/  SYNCS.PHASECHK.TRANS64.TRYWAIT P1, [R2+URZ+0xb0], R4 ;  /* 0x0000b004020075a7 */ /* 0x000ea400080211ff */
[----:B--2---:R-:W-:Y:S05]  /*3140*/  @!P1 BRA `(.L_x_54) ;  /* 0x0000006400a49947 */ /* 0x004fea0003800000 */
.L_x_170:
[C---:B--2---:R-:W-:Y:S01]  /*3150*/  LEA R4, R11.reuse, UR6, 0x4 ;  /* 0x000000060b047c11 */ /* 0x044fe2000f8e20ff */
[----:B------:R-:W-:Y:S01]  /*3160*/  VIADD R2, R2, 0xc0 ;  /* 0x000000c002027836 */ /* 0x000fe20000000000 */
[----:B------:R-:W-:Y:S01]  /*3170*/  SEL R8, R8, RZ, P0 ;  /* 0x000000ff08087207 */ /* 0x000fe20000000000 */
[----:B------:R-:W-:-:S03]  /*3180*/  VIADD R11, R11, 0x1 ;  /* 0x000000010b0b7836 */ /* 0x000fc60000000000 */
[----:B------:R-:W2:Y:S01]  /*3190*/  LDS.128 R4, [R4+0x140] ;  /* 0x0001400004047984 */ /* 0x000ea20000000c00 */
[----:B------:R-:W-:Y:S02]  /*31a0*/  PRMT R2, RZ, 0x654, R2 ;  /* 0x00000654ff027816 */ /* 0x000fe40000000002 */
[C---:B------:R-:W-:Y:S01]  /*31b0*/  ISETP.NE.AND P1, PT, R11.reuse, 0x2, PT ;  /* 0x000000020b00780c */ /* 0x040fe20003f25270 */
[----:B------:R-:W-:Y:S01]  /*31c0*/  @!PT LDS RZ, [RZ] ;  /* 0x00000000fffff984 */ /* 0x000fe20000000800 */
[----:B------:R-:W-:Y:S01]  /*31d0*/  @!PT LDS RZ, [RZ] ;  /* 0x00000000fffff984 */ /* 0x000fe20000000800 */
[----:B------:R-:W-:Y:S01]  /*31e0*/  @!PT LDS RZ, [RZ] ;  /* 0x00000000fffff984 */ /* 0x000fe20000000800 */
[----:B------:R-:W-:Y:S01]  /*31f0*/  @!PT LDS RZ, [RZ] ;  /* 0x00000000fffff984 */ /* 0x000fe20000000800 */
[----:B------:R3:W-:Y:S06]  /*3200*/  MEMBAR.ALL.CTA ;  /* 0x0000000000007992 */ /* 0x0007ec0000008000 */
[----:B---3--:R-:W3:Y:S01]  /*3210*/  FENCE.VIEW.ASYNC.S ;  /* 0x00000000000073c6 */ /* 0x008ee20000000000 */
[----:B------:R-:W-:Y:S01]  /*3220*/  SEL R11, R11, RZ, P1 ;  /* 0x000000ff0b0b7207 */ /* 0x000fe20000800000 */
[----:B---3--:R3:W-:Y:S01]  /*3230*/  SYNCS.ARRIVE.TRANS64.RED.A1T0 RZ, [R2+URZ], RZ ;  /* 0x000000ff02ff79a7 */ /* 0x0087e200081004ff */
[----:B--2---:R-:W-:-:S02]  /*3240*/  LOP3.LUT P3, RZ, R6, 0x1, RZ, 0xc0, !PT ;  /* 0x0000000106ff7812 */ /* 0x004fc4000786c0ff */
[----:B------:R-:W-:-:S04]  /*3250*/  SEL R4, RZ, 0x1, P1 ;  /* 0x00000001ff047807 */ /* 0x000fc80000800000 */
[----:B------:R-:W-:Y:S02]  /*3260*/  LOP3.LUT R10, R10, R4, RZ, 0x3c, !PT ;  /* 0x000000040a0a7212 */ /* 0x000fe400078e3cff */
[----:B---3--:R-:W-:-:S04]  /*3270*/  SEL R2, RZ, 0x1, P0 ;  /* 0x00000001ff027807 */ /* 0x008fc80000000000 */
[----:B------:R-:W-:Y:S01]  /*3280*/  LOP3.LUT R9, R9, R2, RZ, 0x3c, !PT ;  /* 0x0000000209097212 */ /* 0x000fe200078e3cff */
[----:B------:R-:W-:Y:S06]  /*3290*/  @P3 BRA `(.L_x_55) ;  /* 0xfffffffc002c3947 */ /* 0x000fec000383ffff */
[----:B------:R-:W-:Y:S01]  /*32a0*/  ULEA UR4, UR5, UR6, 0x3 ;  /* 0x0000000605047291 */ /* 0x000fe2000f8e18ff */
[----:B------:R-:W-:-:S08]  /*32b0*/  SHF.L.U32 R2, R12, 0x1f, RZ ;  /* 0x0000001f0c027819 */ /* 0x000fd000000006ff */
[----:B------:R-:W2:Y:S02]  /*32c0*/  SYNCS.PHASECHK.TRANS64 P0, [UR4+0xc0], R2 ;  /* 0x0000c002ff0075a7 */ /* 0x000ea40008001004 */
[----:B--2---:R-:W-:Y:S05]  /*32d0*/  @P0 BRA `(.L_x_56) ;  /* 0x0000000000080947 */ /* 0x004fea0003800000 */
[----:B------:R-:W2:Y:S02]  /*32e0*/  SYNCS.PHASECHK.TRANS64.TRYWAIT P0, [UR4+0xc0], R2 ;  /* 0x0000c002ff0075a7 */ /* 0x000ea40008001104 */
[----:B--2---:R-:W-:Y:S05]  /*32f0*/  @!P0 BRA `(.L_x_57) ;  /* 0x00000064004c8947 */ /* 0x004fea0003800000 */
.L_x_56:
[----:B------:R-:W-:-:S04]  /*3300*/  UIADD3 UR7, UPT, UPT, UR5, 0x1, URZ ;  /* 0x0000000105077890 */ /* 0x000fc8000fffe0ff */
[----:B------:R-:W-:-:S04]  /*3310*/  UISETP.NE.AND UP0, UPT, UR7, 0x2, UPT ;  /* 0x000000020700788c */ /* 0x000fc8000bf05270 */
[----:B------:R-:W-:Y:S02]  /*3320*/  USEL UR8, URZ, 0x1, UP0 ;  /* 0x00000001ff087887 */ /* 0x000fe40008000000 */
[----:B------:R-:W-:-:S04]  /*3330*/  USEL UR7, UR7, URZ, UP0 ;  /* 0x000000ff07077287 */ /* 0x000fc80008000000 */
[----:B------:R-:W-:Y:S01]  /*3340*/  ULEA UR7, UR7, UR6, 0x3 ;  /* 0x0000000607077291 */ /* 0x000fe2000f8e18ff */
[----:B--2---:R-:W-:-:S04]  /*3350*/  LOP3.LUT R2, R12, UR8, RZ, 0x3c, !PT ;  /* 0x000000080c027c12 */ /* 0x004fc8000f8e3cff */
[----:B------:R-:W-:-:S04]  /*3360*/  SHF.L.U32 R0, R2, 0x1f, RZ ;  /* 0x0000001f02007819 */ /* 0x000fc800000006ff */
[----:B------:R-:W2:Y:S02]  /*3370*/  SYNCS.PHASECHK.TRANS64 P0, [UR7+0xc0], R0 ;  /* 0x0000c000ff0075a7 */ /* 0x000ea40008001007 */
[----:B-12---:R-:W-:Y:S05]  /*3380*/  @P0 EXIT ;  /* 0x000000000000094d */ /* 0x006fea0003800000 */
[----:B------:R-:W-:Y:S02]  /*3390*/  SHF.L.U32 R2, R2, 0x1f, RZ ;  /* 0x0000001f02027819 */ /* 0x000fe400000006ff */
[----:B------:R-:W-:-:S07]  /*33a0*/  MOV R0, UR7 ;  /* 0x0000000700007c02 */ /* 0x000fce0008000f00 */
.L_x_58:
[----:B-1----:R1:W2:Y:S02]  /*33b0*/  SYNCS.PHASECHK.TRANS64.TRYWAIT P0, [R0+URZ+0xc0], R2 ;  /* 0x0000c002000075a7 */ /* 0x0022a400080011ff */
[----:B--2---:R-:W-:Y:S05]  /*33c0*/  @!P0 NANOSLEEP.SYNCS 0x989680 ;  /* 0x009896800000895d */ /* 0x004fea0003900000 */
[----:B------:R-:W2:Y:S02]  /*33d0*/  @!P0 SYNCS.PHASECHK.TRANS64 P0, [R0+URZ+0xc0], R2 ;  /* 0x0000c002000085a7 */ /* 0x000ea400080010ff */
[----:B--2---:R-:W-:Y:S05]  /*33e0*/  @P0 EXIT ;  /* 0x000000000000094d */ /* 0x004fea0003800000 */
[----:B------:R-:W-:Y:S05]  /*33f0*/  BRA `(.L_x_58) ;  /* 0xfffffffc00ec7947 */ /* 0x000fea000383ffff */
.L_x_51:
[----:B------:R-:W-:Y:S05]  /*3400*/  BRA.U UP5, `(.L_x_59) ;  /* 0x0000001505487547 */ /* 0x000fea000b800000 */
[----:B------:R-:W-:Y:S01]  /*3410*/  UMOV UR4, 0x40 ;  /* 0x0000004000047882 */ /* 0x000fe20000000000 */
[----:B------:R-:W-:Y:S01]  /*3420*/  NOP ;  /* 0x0000000000007918 */ /* 0x000fe20000000000 */
[----:B------:R-:W-:Y:S01]  /*3430*/  ULEA UR5, UR47, UR4, 0x18 ;  /* 0x000000042f057291 */ /* 0x000fe2000f8ec0ff */
[----:B------:R-:W-:Y:S02]  /*3440*/  UMOV UR6, 0x400 ;  /* 0x0000040000067882 */ /* 0x000fe40000000000 */
[----:B------:R-:W-:-:S06]  /*3450*/  ULEA UR6, UR47, UR6, 0x18 ;  /* 0x000000062f067291 */ /* 0x000fcc000f8ec0ff */
[----:B------:R-:W2:Y:S02]  /*3460*/  LDS.U8 R0, [UR5+0x1c] ;  /* 0x00001c05ff007984 */ /* 0x000ea40008000000 */
[----:B--2---:R-:W-:-:S13]  /*3470*/  ISETP.NE.AND P0, PT, R0, RZ, PT ;  /* 0x000000ff0000720c */ /* 0x004fda0003f05270 */
[----:B------:R-:W-:Y:S05]  /*3480*/  @P0 BRA `(.L_x_60) ;  /* 0x0000000400080947 */ /* 0x000fea0003800000 */
[----:B------:R-:W-:Y:S02]  /*3490*/  UISETP.NE.U32.AND UP1, UPT, UR68, 0x1, UPT ;  /* 0x000000014400788c */ /* 0x000fe4000bf25070 */
[----:B------:R-:W-:-:S07]  /*34a0*/  UIADD3 UR7, UPT, UPT, UR5, 0x8, URZ ;  /* 0x0000000805077890 */ /* 0x000fce000fffe0ff */
[----:B------:R-:W-:Y:S05]  /*34b0*/  BRA.U !UP1, `(.L_x_61) ;  /* 0x00000001099c7547 */ /* 0x000fea000b800000 */
[----:B------:R-:W-:Y:S01]  /*34c0*/  ELECT P0, URZ, PT ;  /* 0x0000000000ff782f */ /* 0x000fe20003800000 */
[----:B------:R-:W-:-:S12]  /*34d0*/  BSSY B0, `(.L_x_61) ;  /* 0x0000025000007945 */ /* 0x000fd80003800000 */
[----:B------:R-:W-:Y:S05]  /*34e0*/  @!P0 BRA `(.L_x_62) ;  /* 0x00000000008c8947 */ /* 0x000fea0003800000 */
[----:B------:R-:W-:-:S05]  /*34f0*/  UMOV UR4, 0x10 ;  /* 0x0000001000047882 */ /* 0x000fca0000000000 */
[----:B------:R-:W-:Y:S04]  /*3500*/  DEPBAR.LE SB2, 0x36 ;  /* 0x0000ad800000791a */ /* 0x000fe80000000000 */
[----:B------:R-:W2:Y:S02]  /*3510*/  UTCATOMSWS.2CTA.FIND_AND_SET.ALIGN UP0, UR4, UR4 ;  /* 0x00000004000475e3 */ /* 0x000ea40008200800 */
[----:B--2---:R-:W-:Y:S01]  /*3520*/  MOV R10, UR4 ;  /* 0x00000004000a7c02 */ /* 0x004fe20008000f00 */
[----:B------:R-:W-:Y:S06]  /*3530*/  BRA.U UP0, `(.L_x_63) ;  /* 0x0000000100187547 */ /* 0x000fec000b800000 */
.L_x_64:
[----:B------:R-:W-:Y:S05]  /*3540*/  NANOSLEEP 0x64 ;  /* 0x000000640000795d */ /* 0x000fea0003800000 */
[----:B------:R-:W-:-:S05]  /*3550*/  UMOV UR4, 0x10 ;  /* 0x0000001000047882 */ /* 0x000fca0000000000 */
[----:B------:R-:W-:Y:S04]  /*3560*/  DEPBAR.LE SB2, 0x36 ;  /* 0x0000ad800000791a */ /* 0x000fe80000000000 */
[----:B------:R-:W2:Y:S02]  /*3570*/  UTCATOMSWS.2CTA.FIND_AND_SET.ALIGN UP0, UR4, UR4 ;  /* 0x00000004000475e3 */ /* 0x000ea40008200800 */
[----:B--2---:R-:W-:Y:S01]  /*3580*/  MOV R10, UR4 ;  /* 0x00000004000a7c02 */ /* 0x004fe20008000f00 */
[----:B------:R-:W-:Y:S05]  /*3590*/  BRA.U !UP0, `(.L_x_64) ;  /* 0xfffffffd08e87547 */ /* 0x000fea000b83ffff */
.L_x_63:
[----:B------:R-:W2:Y:S01]  /*35a0*/  LDS R6, [UR5+0x10] ;  /* 0x00001005ff067984 */ /* 0x000ea20008000800 */
[----:B------:R-:W-:Y:S01]  /*35b0*/  IMAD.U32 R0, RZ, RZ, UR6 ;  /* 0x00000006ff007e24 */ /* 0x000fe2000f8e00ff */
[----:B------:R-:W-:-:S03]  /*35c0*/  MOV R4, UR69 ;  /* 0x0000004500047c02 */ /* 0x000fc60008000f00 */
[----:B------:R-:W-:Y:S01]  /*35d0*/  VIADD R0, R0, 0x160 ;  /* 0x0000016000007836 */ /* 0x000fe20000000000 */
[----:B--2---:R-:W-:-:S04]  /*35e0*/  SHF.L.U32 R6, R6, 0x1f, RZ ;  /* 0x0000001f06067819 */ /* 0x004fc800000006ff */
[----:B------:R-:W2:Y:S02]  /*35f0*/  SYNCS.PHASECHK.TRANS64.TRYWAIT P0, [UR5+0x8], R6 ;  /* 0x00000806ff0075a7 */ /* 0x000ea40008001105 */
[----:B--2---:R-:W-:Y:S05]  /*3600*/  @P0 BRA `(.L_x_65) ;  /* 0x0000000000080947 */ /* 0x004fea0003800000 */
[----:B------:R-:W2:Y:S02]  /*3610*/  SYNCS.PHASECHK.TRANS64.TRYWAIT P0, [UR5+0x8], R6 ;  /* 0x00000806ff0075a7 */ /* 0x000ea40008001105 */
[----:B--2---:R-:W-:Y:S05]  /*3620*/  @!P0 BRA `(.L_x_66) ;  /* 0x0000006000988947 */ /* 0x004fea0003800000 */
.L_x_65:
[----:B------:R-:W-:Y:S01]  /*3630*/  PRMT R4, R4, 0x654, R0 ;  /* 0x0000065404047816 */ /* 0x000fe20000000000 */
[----:B------:R-:W-:Y:S01]  /*3640*/  HFMA2 R0, -RZ, RZ, 0, 5.9604644775390625e-08 ;  /* 0x00000001ff007431 */ /* 0x000fe200000001ff */
[----:B------:R-:W-:Y:S01]  /*3650*/  UPRMT UR4, UR69, 0x654, UR7 ;  /* 0x0000065445047896 */ /* 0x000fe20008000007 */
[----:B------:R-:W-:Y:S02]  /*3660*/  IMAD.MOV.U32 R8, RZ, RZ, 0xffff ;  /* 0x0000ffffff087424 */ /* 0x000fe400078e00ff */
[----:B--2---:R-:W-:Y:S02]  /*3670*/  IMAD.MOV.U32 R6, RZ, RZ, 0x4 ;  /* 0x00000004ff067424 */ /* 0x004fe400078e00ff */
[----:B------:R-:W-:Y:S01]  /*3680*/  IMAD.SHL.U32 R9, R10, 0x20, RZ ;  /* 0x000000200a097824 */ /* 0x000fe200078e00ff */
[----:B------:R-:W-:Y:S02]  /*3690*/  MOV R5, UR4 ;  /* 0x0000000400057c02 */ /* 0x000fe40008000f00 */
[-C--:B------:R-:W-:Y:S01]  /*36a0*/  SHF.L.U32 R8, R8, R10.reuse, RZ ;  /* 0x0000000a08087219 */ /* 0x080fe200000006ff */
[----:B------:R2:W-:Y:S01]  /*36b0*/  SYNCS.ARRIVE.TRANS64.RED RZ, [UR4], R6 ;  /* 0x00000006ffff79a7 */ /* 0x0005e20008000404 */
[----:B------:R-:W-:Y:S01]  /*36c0*/  SHF.L.U32 R7, R0, R10, RZ ;  /* 0x0000000a00077219 */ /* 0x000fe200000006ff */
[----:B------:R2:W-:Y:S04]  /*36d0*/  STS [UR6+0x160], R9 ;  /* 0x00016009ff007988 */ /* 0x0005e80008000806 */
[----:B------:R2:W-:Y:S04]  /*36e0*/  STAS [R4.64], R10 ;  /* 0x0000000a04007dbd */ /* 0x0005e8000c0008ff */
[----:B------:R2:W-:Y:S04]  /*36f0*/  ATOMS.OR RZ, [UR5+0x14], R8 ;  /* 0x00001408ffff798c */ /* 0x0005e8000b000005 */
[----:B------:R2:W-:Y:S04]  /*3700*/  ATOMS.OR RZ, [UR5+0x18], R7 ;  /* 0x00001807ffff798c */ /* 0x0005e8000b000005 */
[----:B------:R2:W-:Y:S02]  /*3710*/  ATOMS.XOR RZ, [UR5+0x10], R0 ;  /* 0x00001000ffff798c */ /* 0x0005e4000b800005 */
.L_x_62:
[----:B-1----:R-:W-:Y:S05]  /*3720*/  BSYNC B0 ;  /* 0x0000000000007941 */ /* 0x002fea0003800000 */
.L_x_61:
[----:B------:R-:W-:Y:S05]  /*3730*/  BRA.U UP1, `(.L_x_67) ;  /* 0x00000001016c7547 */ /* 0x000fea000b800000 */
[----:B------:R-:W-:-:S03]  /*3740*/  UMOV UR4, 0xffffffff ;  /* 0xffffffff00047882 */ /* 0x000fc60000000000 */
[----:B------:R-:W-:Y:S05]  /*3750*/  BRA.DIV UR4, `(.L_x_68) ;  /* 0x0000006204647947 */ /* 0x000fea000b800000 */
[----:B------:R-:W-:-:S13]  /*3760*/  ELECT P6, URZ, PT ;  /* 0x0000000000ff782f */ /* 0x000fda00038c0000 */
.L_x_174:
[----:B------:R-:W-:Y:S05]  /*3770*/  @!P6 BRA `(.L_x_67) ;  /* 0x00000000005ce947 */ /* 0x000fea0003800000 */
[----:B--2---:R-:W2:Y:S02]  /*3780*/  LDS R4, [UR5+0x10] ;  /* 0x00001005ff047984 */ /* 0x004ea40008000800 */
[----:B--2---:R-:W-:-:S04]  /*3790*/  SHF.L.U32 R4, R4, 0x1f, RZ ;  /* 0x0000001f04047819 */ /* 0x004fc800000006ff */
[----:B------:R-:W2:Y:S02]  /*37a0*/  SYNCS.PHASECHK.TRANS64.TRYWAIT P0, [UR5+0x8], R4 ;  /* 0x00000804ff0075a7 */ /* 0x000ea40008001105 */
[----:B--2---:R-:W-:Y:S05]  /*37b0*/  @P0 BRA `(.L_x_69) ;  /* 0x0000000000080947 */ /* 0x004fea0003800000 */
[----:B------:R-:W2:Y:S02]  /*37c0*/  SYNCS.PHASECHK.TRANS64.TRYWAIT P0, [UR5+0x8], R4 ;  /* 0x00000804ff0075a7 */ /* 0x000ea40008001105 */
[----:B--2---:R-:W-:Y:S05]  /*37d0*/  @!P0 BRA `(.L_x_70) ;  /* 0x0000006000648947 */ /* 0x004fea0003800000 */
.L_x_69:
[----:B------:R-:W3:Y:S01]  /*37e0*/  LDS R6, [UR6+0x160] ;  /* 0x00016006ff067984 */ /* 0x000ee20008000800 */
[----:B--2---:R-:W-:Y:S02]  /*37f0*/  HFMA2 R0, -RZ, RZ, 0, 5.9604644775390625e-08 ;  /* 0x00000001ff007431 */ /* 0x004fe400000001ff */
[----:B------:R-:W-:Y:S01]  /*3800*/  IMAD.MOV.U32 R4, RZ, RZ, 0xffff ;  /* 0x0000ffffff047424 */ /* 0x000fe200078e00ff */
[----:B------:R-:W-:Y:S01]  /*3810*/  UPRMT UR4, UR69, 0x654, UR7 ;  /* 0x0000065445047896 */ /* 0x000fe20008000007 */
[----:B---3--:R-:W-:-:S03]  /*3820*/  IMAD.SHL.U32 R5, R6, 0x20, RZ ;  /* 0x0000002006057824 */ /* 0x008fc600078e00ff */
[-C--:B------:R-:W-:Y:S02]  /*3830*/  SHF.L.U32 R4, R4, R6.reuse, RZ ;  /* 0x0000000604047219 */ /* 0x080fe400000006ff */
[----:B------:R-:W-:Y:S01]  /*3840*/  SHF.L.U32 R6, R0, R6, RZ ;  /* 0x0000000600067219 */ /* 0x000fe200000006ff */
[----:B------:R3:W-:Y:S04]  /*3850*/  STS [UR6+0x160], R5 ;  /* 0x00016005ff007988 */ /* 0x0007e80008000806 */
[----:B------:R3:W-:Y:S04]  /*3860*/  ATOMS.OR RZ, [UR5+0x14], R4 ;  /* 0x00001404ffff798c */ /* 0x0007e8000b000005 */
[----:B------:R3:W-:Y:S01]  /*3870*/  ATOMS.OR RZ, [UR5+0x18], R6 ;  /* 0x00001806ffff798c */ /* 0x0007e2000b000005 */
[----:B------:R-:W-:Y:S03]  /*3880*/  SYNCS.ARRIVE.TRANS64.RED.A1T0 RZ, [UR4], RZ ;  /* 0x000000ffffff79a7 */ /* 0x000fe60008100404 */
[----:B------:R3:W-:Y:S01]  /*3890*/  ATOMS.XOR RZ, [UR5+0x10], R0 ;  /* 0x00001000ffff798c */ /* 0x0007e2000b800005 */
[----:B------:R-:W-:Y:S05]  /*38a0*/  BRA `(.L_x_67) ;  /* 0x0000000000107947 */ /* 0x000fea0003800000 */
.L_x_60:
[----:B------:R-:W-:Y:S02]  /*38b0*/  MOV R0, 0xffffffff ;  /* 0xffffffff00007802 */ /* 0x000fe40000000f00 */
[----:B------:R-:W-:-:S03]  /*38c0*/  MOV R4, 0x38f0 ;  /* 0x000038f000047802 */ /* 0x000fc60000000f00 */
[----:B------:R2:W-:Y:S04]  /*38d0*/  STS [UR6+0x160], R0 ;  /* 0x00016000ff007988 */ /* 0x0005e80008000806 */
[----:B-12--5:R-:W-:Y:S05]  /*38e0*/  CALL.REL.NOINC `($__internal_1_$__cuda_sm10x_tcgen05_guardrail_trap_phase_invalid_during_alloc) ;  /* 0x0000006800387944 */ /* 0x026fea0003c00000 */
.L_x_67:
[----:B------:R-:W-:Y:S05]  /*38f0*/  WARPSYNC.ALL ;  /* 0x0000000000007948 */ /* 0x000fea0003800000 */
[----:B------:R-:W4:Y:S01]  /*3900*/  S2UR UR4, SR_CgaCtaId ;  /* 0x00000000000479c3 */ /* 0x000f220000008800 */
[----:B------:R-:W-:Y:S01]  /*3910*/  UMOV UR41, 0x400 ;  /* 0x0000040000297882 */ /* 0x000fe20000000000 */
[----:B------:R-:W-:-:S06]  /*3920*/  NOP ;  /* 0x0000000000007918 */ /* 0x000fcc0000000000 */
[----:B------:R-:W-:Y:S06]  /*3930*/  BAR.ARV 0x6, 0xa0 ;  /* 0x0182800000007b1d */ /* 0x000fec0000002000 */
[----:B------:R-:W1:Y:S01]  /*3940*/  LDCU UR6, c[0x0][0x38c] ;  /* 0x00007180ff0677ac */ /* 0x000e620008000800 */
[----:B------:R-:W-:Y:S01]  /*3950*/  LOP3.LUT R3, R3, 0xffff, RZ, 0xc0, !PT ;  /* 0x0000ffff03037812 */ /* 0x000fe200078ec0ff */
[----:B--2---:R-:W-:Y:S01]  /*3960*/  IMAD.MOV.U32 R9, RZ, RZ, 0x1 ;  /* 0x00000001ff097424 */ /* 0x004fe200078e00ff */
[----:B------:R-:W-:Y:S01]  /*3970*/  LOP3.LUT R2, R2, 0xffff, RZ, 0xc0, !PT ;  /* 0x0000ffff02027812 */ /* 0x000fe200078ec0ff */
[----:B------:R-:W-:Y:S01]  /*3980*/  IMAD.MOV.U32 R8, RZ, RZ, RZ ;  /* 0x000000ffff087224 */ /* 0x000fe200078e00ff */
[----:B------:R-:W-:Y:S01]  /*3990*/  R2UR UR43, R3 ;  /* 0x00000000032b72ca */ /* 0x000fe200000e0000 */
[----:B------:R-:W-:Y:S01]  /*39a0*/  UMOV UR47, URZ ;  /* 0x000000ff002f7c82 */ /* 0x000fe20008000000 */
[----:B------:R-:W-:-:S02]  /*39b0*/  R2UR UR65, R2 ;  /* 0x00000000024172ca */ /* 0x000fc400000e0000 */
[----:B------:R-:W-:Y:S01]  /*39c0*/  CS2R R2, SRZ ;  /* 0x0000000000027805 */ /* 0x000fe2000001ff00 */
[----:B------:R-:W-:Y:S01]  /*39d0*/  UMOV UR38, URZ ;  /* 0x000000ff00267c82 */ /* 0x000fe20008000000 */
[----:B----4-:R-:W-:Y:S01]  /*39e0*/  ULEA UR41, UR4, UR41, 0x18 ;  /* 0x0000002904297291 */ /* 0x010fe2000f8ec0ff */
[----:B------:R-:W-:Y:S01]  /*39f0*/  UMOV UR37, URZ ;  /* 0x000000ff00257c82 */ /* 0x000fe20008000000 */
[----:B------:R-:W-:Y:S02]  /*3a00*/  UISETP.NE.AND UP3, UPT, UR68, URZ, UPT ;  /* 0x000000ff4400728c */ /* 0x000fe4000bf65270 */
[----:B------:R-:W-:Y:S02]  /*3a10*/  UIADD3 UR5, UPT, UPT, UR41, 0x4300, URZ ;  /* 0x0000430029057890 */ /* 0x000fe4000fffe0ff */
[----:B------:R-:W-:-:S03]  /*3a20*/  UIADD3 UR4, UPT, UPT, UR41, 0x1c300, URZ ;  /* 0x0001c30029047890 */ /* 0x000fc6000fffe0ff */
[----:B---3--:R-:W2:Y:S01]  /*3a30*/  LDS R0, [UR41+0x160] ;  /* 0x00016029ff007984 */ /* 0x008ea20008000800 */
[----:B-1----:R-:W-:Y:S02]  /*3a40*/  UIADD3 UR6, UPT, UPT, UR6, 0x7f, URZ ;  /* 0x0000007f06067890 */ /* 0x002fe4000fffe0ff */
[----:B------:R-:W-:Y:S02]  /*3a50*/  USHF.R.U32.HI UR5, URZ, 0x4, UR5 ;  /* 0x00000004ff057899 */ /* 0x000fe40008011605 */
[----:B------:R-:W-:Y:S02]  /*3a60*/  USHF.R.S32.HI UR64, URZ, 0x1f, UR6 ;  /* 0x0000001fff407899 */ /* 0x000fe40008011406 */
[----:B------:R-:W-:Y:S02]  /*3a70*/  USHF.R.U32.HI UR4, URZ, 0x4, UR4 ;  /* 0x00000004ff047899 */ /* 0x000fe40008011604 */
[----:B------:R-:W-:Y:S02]  /*3a80*/  ULEA.HI UR64, UR64, UR6, URZ, 0x7 ;  /* 0x0000000640407291 */ /* 0x000fe4000f8f38ff */
[----:B------:R-:W-:-:S02]  /*3a90*/  ULOP3.LUT UR5, UR5, 0x3fff, URZ, 0xc0, !UPT ;  /* 0x00003fff05057892 */ /* 0x000fc4000f8ec0ff */
[----:B------:R-:W-:Y:S02]  /*3aa0*/  USHF.R.S32.HI UR64, URZ, 0x7, UR64 ;  /* 0x00000007ff407899 */ /* 0x000fe40008011440 */
[----:B------:R-:W-:Y:S02]  /*3ab0*/  ULOP3.LUT UR45, UR4, 0x3fff, URZ, 0xc0, !UPT ;  /* 0x00003fff042d7892 */ /* 0x000fe4000f8ec0ff */
[----:B------:R-:W-:Y:S01]  /*3ac0*/  UISETP.LT.AND UP0, UPT, UR64, 0x1, UPT ;  /* 0x000000014000788c */ /* 0x000fe2000bf01270 */
[----:B------:R-:W-:Y:S01]  /*3ad0*/  UMOV UR62, 0x0 ;  /* 0x00000000003e7882 */ /* 0x000fe20000000000 */
        /* <DEDUP_REMOVED lines=9> */
[----:B------:R-:W-:-:S02]  /*3b70*/  ULOP3.LUT UR44, UR5, 0x10000, URZ, 0xfc, !UPT ;  /* 0x00010000052c7892 */ /* 0x000fc4000f8efcff */
[----:B------:R-:W-:Y:S02]  /*3b80*/  ULOP3.LUT UR45, UR45, 0x10000, URZ, 0xfc, !UPT ;  /* 0x000100002d2d7892 */ /* 0x000fe4000f8efcff */
[----:B------:R-:W-:Y:S01]  /*3b90*/  USEL UR66, UR64, 0x1, !UP0 ;  /* 0x0000000140427887 */ /* 0x000fe2000c000000 */
[----:B------:R-:W-:Y:S01]  /*3ba0*/  UMOV UR52, 0x0 ;  /* 0x0000000000347882 */ /* 0x000fe20000000000 */
[----:B------:R-:W-:Y:S01]  /*3bb0*/  UMOV UR53, 0x8200010 ;  /* 0x0820001000357882 */ /* 0x000fe20000000000 */
[----:B------:R-:W-:Y:S01]  /*3bc0*/  UMOV UR50, 0x0 ;  /* 0x0000000000327882 */ /* 0x000fe20000000000 */
[----:B------:R-:W-:Y:S01]  /*3bd0*/  UMOV UR51, 0x8200010 ;  /* 0x0820001000337882 */ /* 0x000fe20000000000 */
[----:B------:R-:W-:Y:S01]  /*3be0*/  UMOV UR48, 0x0 ;  /* 0x0000000000307882 */ /* 0x000fe20000000000 */
[----:B--2---:R-:W-:Y:S01]  /*3bf0*/  R2UR UR67, R0 ;  /* 0x00000000004372ca */ /* 0x004fe200000e0000 */
[----:B------:R-:W-:-:S14]  /*3c00*/  UMOV UR49, 0x8200010 ;  /* 0x0820001000317882 */ /* 0x000fdc0000000000 */
.L_x_78:
[C---:B------:R-:W-:Y:S02]  /*3c10*/  LEA R0, R8.reuse, UR41, 0x3 ;  /* 0x0000002908007c11 */ /* 0x040fe4000f8e18ff */
[----:B------:R-:W-:Y:S02]  /*3c20*/  SHF.L.U32 R4, R3, 0x1f, RZ ;  /* 0x0000001f03047819 */ /* 0x000fe400000006ff */
[----:B------:R-:W-:Y:S02]  /*3c30*/  LEA R5, R8, UR41, 0x4 ;  /* 0x0000002908057c11 */ /* 0x000fe4000f8e20ff */
[----:B------:R-:W1:Y:S02]  /*3c40*/  SYNCS.PHASECHK.TRANS64.TRYWAIT P0, [R0+URZ+0xb0], R4 ;  /* 0x0000b004000075a7 */ /* 0x000e6400080011ff */
[----:B-1-3--:R-:W-:Y:S05]  /*3c50*/  @!P0 BRA `(.L_x_71) ;  /* 0x0000005c005c8947 */ /* 0x00afea0003800000 */
.L_x_175:
[----:B-1----:R-:W1:Y:S01]  /*3c60*/  LDS.128 R4, [R5+0x140] ;  /* 0x0001400005047984 */ /* 0x002e620000000c00 */
[----:B------:R-:W-:Y:S02]  /*3c70*/  VIADD R0, R0, 0xc0 ;  /* 0x000000c000007836 */ /* 0x000fe40000000000 */
[----:B------:R-:W-:Y:S01]  /*3c80*/  VIADD R8, R8, 0x1 ;  /* 0x0000000108087836 */ /* 0x000fe20000000000 */
[----:B------:R-:W-:Y:S01]  /*3c90*/  @!PT LDS RZ, [RZ] ;  /* 0x00000000fffff984 */ /* 0x000fe20000000800 */
[----:B------:R-:W-:Y:S01]  /*3ca0*/  @!PT LDS RZ, [RZ] ;  /* 0x00000000fffff984 */ /* 0x000fe20000000800 */
[----:B------:R-:W-:Y:S01]  /*3cb0*/  @!PT LDS RZ, [RZ] ;  /* 0x00000000fffff984 */ /* 0x000fe20000000800 */
[----:B------:R-:W-:Y:S01]  /*3cc0*/  @!PT LDS RZ, [RZ] ;  /* 0x00000000fffff984 */ /* 0x000fe20000000800 */
[----:B------:R2:W-:Y:S06]  /*3cd0*/  MEMBAR.ALL.CTA ;  /* 0x0000000000007992 */ /* 0x0005ec0000008000 */
[----:B--2---:R-:W2:Y:S01]  /*3ce0*/  FENCE.VIEW.ASYNC.S ;  /* 0x00000000000073c6 */ /* 0x004ea20000000000 */
[----:B------:R-:W-:-:S04]  /*3cf0*/  PRMT R0, RZ, 0x654, R0 ;  /* 0x00000654ff007816 */ /* 0x000fc80000000000 */
[----:B--2---:R2:W-:Y:S01]  /*3d00*/  SYNCS.ARRIVE.TRANS64.RED.A1T0 RZ, [R0+URZ], RZ ;  /* 0x000000ff00ff79a7 */ /* 0x0045e200081004ff */
[----:B-1----:R-:W-:Y:S01]  /*3d10*/  LOP3.LUT P1, RZ, R6, 0x1, RZ, 0xc0, !PT ;  /* 0x0000000106ff7812 */ /* 0x002fe2000782c0ff */
[----:B--2---:R-:W-:-:S12]  /*3d20*/  BRA.U UP3, `(.L_x_72) ;  /* 0x0000000503587547 */ /* 0x004fd8000b800000 */
[----:B------:R-:W1:Y:S01]  /*3d30*/  LDCU UR4, c[0x0][0x38c] ;  /* 0x00007180ff0477ac */ /* 0x000e620008000800 */
[----:B------:R-:W-:Y:S02]  /*3d40*/  PLOP3.LUT P2, PT, PT, PT, PT, 0x80, 0x8 ;  /* 0x000000000008781c */ /* 0x000fe40003f4f070 */
[----:B------:R-:W-:Y:S01]  /*3d50*/  SHF.L.U32 R4, R9, 0x1f, RZ ;  /* 0x0000001f09047819 */ /* 0x000fe200000006ff */
[----:B------:R-:W-:Y:S02]  /*3d60*/  ULEA UR46, UR47, UR41, 0x3 ;  /* 0x000000292f2e7291 */ /* 0x000fe4000f8e18ff */
[----:B------:R-:W-:Y:S02]  /*3d70*/  ULEA UR36, UR47, UR67, 0x6 ;  /* 0x000000432f247291 */ /* 0x000fe4000f8e30ff */
[----:B-1----:R-:W-:-:S06]  /*3d80*/  UISETP.GE.AND UP0, UPT, UR4, 0x1, UPT ;  /* 0x000000010400788c */ /* 0x002fcc000bf06270 */
[----:B------:R-:W-:-:S05]  /*3d90*/  PLOP3.LUT P0, PT, PT, PT, UP0, 0x80, 0x8 ;  /* 0x000000000008781c */ /* 0x000fca0003f0f008 */
[----:B------:R-:W-:-:S08]  /*3da0*/  @UP0 ULEA UR4, UR38, UR41, 0x3 ;  /* 0x0000002926040291 */ /* 0x000fd0000f8e18ff */
[----:B------:R-:W-:-:S04]  /*3db0*/  @P0 SHF.L.U32 R0, R2, 0x1f, RZ ;  /* 0x0000001f02000819 */ /* 0x000fc800000006ff */
[----:B------:R1:W2:Y:S01]  /*3dc0*/  @P0 SYNCS.PHASECHK.TRANS64.TRYWAIT P2, [UR4], R0 ;  /* 0x00000000ff0005a7 */ /* 0x0002a20008041104 */
[----:B------:R-:W3:Y:S02]  /*3dd0*/  SYNCS.PHASECHK.TRANS64.TRYWAIT P0, [UR46+0xf0], R4 ;  /* 0x0000f004ff0075a7 */ /* 0x000ee4000800112e */
[----:B-123--:R-:W-:Y:S05]  /*3de0*/  @!P0 BRA `(.L_x_73) ;  /* 0x0000005c000c8947 */ /* 0x00efea0003800000 */
.L_x_177:
[----:B------:R-:W-:Y:S01]  /*3df0*/  UMOV UR42, UR37 ;  /* 0x00000025002a7c82 */ /* 0x000fe20008000000 */
[----:B------:R-:W-:Y:S05]  /*3e00*/  BRA.U !UP0, `(.L_x_74) ;  /* 0x0000000508107547 */ /* 0x000fea000b800000 */
[----:B------:R-:W-:Y:S02]  /*3e10*/  UIADD3 UR42, UPT, UPT, UR66, UR37, URZ ;  /* 0x00000025422a7290 */ /* 0x000fe4000fffe0ff */
[----:B------:R-:W-:Y:S01]  /*3e20*/  UPLOP3.LUT UP2, UPT, UPT, UPT, UPT, 0x40, 0x4 ;  /* 0x000000000004789c */ /* 0x000fe20003f4e870 */
[----:B------:R-:W-:Y:S01]  /*3e30*/  UMOV UR39, UR64 ;  /* 0x0000004000277c82 */ /* 0x000fe20008000000 */
[----:B------:R-:W-:-:S09]  /*3e40*/  UMOV UR5, UR38 ;  /* 0x0000002600057c82 */ /* 0x000fd20008000000 */
.L_x_77:
[----:B------:R-:W-:Y:S01]  /*3e50*/  ULEA UR7, UR5, UR41, 0x3 ;  /* 0x0000002905077291 */ /* 0x000fe2000f8e18ff */
[----:B--23--:R-:W-:Y:S11]  /*3e60*/  @P2 BRA `(.L_x_75) ;  /* 0x00000000000c2947 */ /* 0x00cff60003800000 */
[----:B-1----:R-:W-:Y:S04]  /*3e70*/  SHF.L.U32 R4, R2, 0x1f, RZ ;  /* 0x0000001f02047819 */ /* 0x002fe800000006ff */
[----:B------:R-:W1:Y:S02]  /*3e80*/  SYNCS.PHASECHK.TRANS64.TRYWAIT P0, [UR7], R4 ;  /* 0x00000004ff0075a7 */ /* 0x000e640008001107 */
[----:B-1----:R-:W-:Y:S05]  /*3e90*/  @!P0 BRA `(.L_x_76) ;  /* 0x0000005800f88947 */ /* 0x002fea0003800000 */
.L_x_75:
[----:B------:R-:W-:Y:S01]  /*3ea0*/  UISETP.NE.AND UP0, UPT, UR39, 0x1, UPT ;  /* 0x000000012700788c */ /* 0x000fe2000bf05270 */
[----:B------:R-:W-:Y:S01]  /*3eb0*/  PLOP3.LUT P2, PT, PT, PT, PT, 0x80, 0x8 ;  /* 0x000000000008781c */ /* 0x000fe20003f4f070 */
[----:B------:R-:W-:Y:S02]  /*3ec0*/  UIADD3 UR4, UPT, UPT, UR5, 0x1, URZ ;  /* 0x0000000105047890 */ /* 0x000fe4000fffe0ff */
[----:B------:R-:W-:Y:S02]  /*3ed0*/  UIADD3 UR40, UPT, UPT, UR7, 0x30, URZ ;  /* 0x0000003007287890 */ /* 0x000fe4000fffe0ff */
[----:B------:R-:W-:Y:S01]  /*3ee0*/  UISETP.NE.AND UP1, UPT, UR4, 0x6, UPT ;  /* 0x000000060400788c */ /* 0x000fe2000bf25270 */
[----:B------:R-:W-:Y:S01]  /*3ef0*/  PLOP3.LUT P0, PT, PT, PT, UP0, 0x80, 0x8 ;  /* 0x000000000008781c */ /* 0x000fe20003f0f008 */
[----:B------:R-:W-:Y:S02]  /*3f00*/  UIADD3 UR37, UPT, UPT, UR37, 0x1, URZ ;  /* 0x0000000125257890 */ /* 0x000fe4000fffe0ff */
[----:B------:R-:W-:Y:S02]  /*3f10*/  USEL UR6, URZ, 0x1, UP1 ;  /* 0x00000001ff067887 */ /* 0x000fe40008800000 */
[----:B------:R-:W-:Y:S02]  /*3f20*/  USEL UR38, UR4, URZ, UP1 ;  /* 0x000000ff04267287 */ /* 0x000fe40008800000 */
[----:B------:R-:W-:Y:S02]  /*3f30*/  UIADD3 UR39, UPT, UPT, UR39, -0x1, URZ ;  /* 0xffffffff27277890 */ /* 0x000fe4000fffe0ff */
[----:B------:R-:W-:Y:S01]  /*3f40*/  @UP0 ULEA UR4, UR38, UR41, 0x3 ;  /* 0x0000002926040291 */ /* 0x000fe2000f8e18ff */
[----:B------:R-:W-:Y:S01]  /*3f50*/  LOP3.LUT R2, R2, UR6, RZ, 0x3c, !PT ;  /* 0x0000000602027c12 */ /* 0x000fe2000f8e3cff */
[----:B------:R-:W-:Y:S02]  /*3f60*/  ULEA UR6, UR5, UR45, 0xa ;  /* 0x0000002d05067291 */ /* 0x000fe4000f8e50ff */
[----:B------:R-:W-:Y:S01]  /*3f70*/  UISETP.NE.AND UP0, UPT, UR37, UR42, UPT ;  /* 0x0000002a2500728c */ /* 0x000fe2000bf05270 */
[----:B-1----:R-:W-:Y:S01]  /*3f80*/  @P0 SHF.L.U32 R0, R2, 0x1f, RZ ;  /* 0x0000001f02000819 */ /* 0x002fe200000006ff */
[----:B------:R-:W-:Y:S02]  /*3f90*/  UIADD3 UR34, UPT, UPT, UR6, 0x2, URZ ;  /* 0x0000000206227890 */ /* 0x000fe4000fffe0ff */
[----:B------:R-:W-:Y:S01]  /*3fa0*/  UIADD3 UR30, UPT, UPT, UR6, 0x4, URZ ;  /* 0x00000004061e7890 */ /* 0x000fe2000fffe0ff */
[----:B------:R2:W3:Y:S01]  /*3fb0*/  @P0 SYNCS.PHASECHK.TRANS64.TRYWAIT P2, [UR4], R0 ;  /* 0x00000000ff0005a7 */ /* 0x0004e20008041104 */
[----:B------:R-:W-:Y:S02]  /*3fc0*/  ULEA UR4, UR5, UR44, 0xa ;  /* 0x0000002c05047291 */ /* 0x000fe4000f8e50ff */
[----:B------:R-:W-:Y:S02]  /*3fd0*/  UIADD3 UR26, UPT, UPT, UR6, 0x6, URZ ;  /* 0x00000006061a7890 */ /* 0x000fe4000fffe0ff */
        /* <DEDUP_REMOVED lines=10> */
[----:B------:R-:W-:Y:S01]  /*4080*/  UIADD3 UR8, UPT, UPT, UR4, 0x206, URZ ;  /* 0x0000020604087890 */ /* 0x000fe2000fffe0ff */
[----:B------:R-:W-:Y:S01]  /*4090*/  UMOV UR7, 0x40004040 ;  /* 0x4000404000077882 */ /* 0x000fe20000000000 */
[----:B------:R-:W-:Y:S01]  /*40a0*/  UMOV UR5, 0x40004040 ;  /* 0x4000404000057882 */ /* 0x000fe20000000000 */
[----:B------:R-:W-:Y:S01]  /*40b0*/  UMOV UR35, 0x40004040 ;  /* 0x4000404000237882 */ /* 0x000fe20000000000 */
[----:B------:R1:W-:Y:S01]  /*40c0*/  UTCHMMA.2CTA gdesc[UR4], gdesc[UR6], tmem[UR36], tmem[UR62], idesc[UR63], UP2 ;  /* 0x00ff3e06040075ea */ /* 0x0003e20009200024 */
[----:B------:R-:W-:Y:S01]  /*40d0*/  UPLOP3.LUT UP2, UPT, UPT, UPT, UPT, 0x80, 0x8 ;  /* 0x000000000008789c */ /* 0x000fe20003f4f070 */
[----:B------:R-:W-:Y:S01]  /*40e0*/  UMOV UR33, 0x40004040 ;  /* 0x4000404000217882 */ /* 0x000fe20000000000 */
[----:B------:R-:W-:Y:S01]  /*40f0*/  UMOV UR31, 0x40004040 ;  /* 0x40004040001f7882 */ /* 0x000fe20000000000 */
[----:B------:R2:W-:Y:S01]  /*4100*/  UTCHMMA.2CTA gdesc[UR32], gdesc[UR34], tmem[UR36], tmem[UR60], idesc[UR61], UPT ;  /* 0x00ff3c22200075ea */ /* 0x0005e2000ba00024 */
        /* <DEDUP_REMOVED lines=14> */
[----:B------:R-:W-:Y:S01]  /*41f0*/  UMOV UR9, 0x40004040 ;  /* 0x4000404000097882 */ /* 0x000fe20000000000 */
[----:B------:R2:W-:Y:S01]  /*4200*/  UTCHMMA.2CTA gdesc[UR12], gdesc[UR14], tmem[UR36], tmem[UR50], idesc[UR51], UPT ;  /* 0x00ff320e0c0075ea */ /* 0x0005e2000ba00024 */
[----:B------:R2:W-:Y:S01]  /*4210*/  UTCHMMA.2CTA gdesc[UR8], gdesc[UR10], tmem[UR36], tmem[UR48], idesc[UR49], UPT ;  /* 0x00ff300a080075ea */ /* 0x0005e2000ba00024 */
[----:B------:R2:W-:Y:S01]  /*4220*/  UTCBAR.2CTA.MULTICAST [UR40], URZ, UR43 ;  /* 0x000000ff280073e9 */ /* 0x0005e2000820082b */
[----:B-1----:R-:W-:Y:S01]  /*4230*/  UMOV UR5, UR38 ;  /* 0x0000002600057c82 */ /* 0x002fe20008000000 */
[----:B------:R-:W-:Y:S05]  /*4240*/  BRA.U UP0, `(.L_x_77) ;  /* 0xfffffffd00007547 */ /* 0x000fea000b83ffff */
.L_x_74:
[----:B------:R-:W-:Y:S01]  /*4250*/  UIADD3 UR4, UPT, UPT, UR46, 0xd0, URZ ;  /* 0x000000d02e047890 */ /* 0x000fe2000fffe0ff */
[----:B------:R-:W-:-:S08]  /*4260*/  UMOV UR37, UR42 ;  /* 0x0000002a00257c82 */ /* 0x000fd00008000000 */
[----:B------:R4:W-:Y:S01]  /*4270*/  UTCBAR.2CTA.MULTICAST [UR4], URZ, UR65 ;  /* 0x000000ff040073e9 */ /* 0x0009e20008200841 */
[----:B------:R-:W-:Y:S02]  /*4280*/  NOP ;  /* 0x0000000000007918 */ /* 0x000fe40000000000 */
.L_x_72:
[----:B----4-:R-:W-:Y:S01]  /*4290*/  UIADD3 UR4, UPT, UPT, UR47, 0x1, URZ ;  /* 0x000000012f047890 */ /* 0x010fe2000fffe0ff */
[----:B------:R-:W-:-:S03]  /*42a0*/  ISETP.NE.AND P0, PT, R8, 0x2, PT ;  /* 0x000000020800780c */ /* 0x000fc60003f05270 */
[----:B------:R-:W-:Y:S01]  /*42b0*/  UISETP.NE.AND UP0, UPT, UR4, 0x4, UPT ;  /* 0x000000040400788c */ /* 0x000fe2000bf05270 */
[----:B-12---:R-:W-:Y:S02]  /*42c0*/  SEL R0, RZ, 0x1, P0 ;  /* 0x00000001ff007807 */ /* 0x006fe40000000000 */
[----:B------:R-:W-:Y:S01]  /*42d0*/  SEL R8, R8, RZ, P0 ;  /* 0x000000ff08087207 */ /* 0x000fe20000000000 */
[----:B------:R-:W-:Y:S01]  /*42e0*/  USEL UR5, URZ, 0x1, UP0 ;  /* 0x00000001ff057887 */ /* 0x000fe20008000000 */
[----:B------:R-:W-:Y:S01]  /*42f0*/  LOP3.LUT R3, R3, R0, RZ, 0x3c, !PT ;  /* 0x0000000003037212 */ /* 0x000fe200078e3cff */
[----:B------:R-:W-:-:S04]  /*4300*/  USEL UR47, UR4, URZ, UP0 ;  /* 0x000000ff042f7287 */ /* 0x000fc80008000000 */
[----:B------:R-:W-:Y:S01]  /*4310*/  LOP3.LUT R9, R9, UR5, RZ, 0x3c, !PT ;  /* 0x0000000509097c12 */ /* 0x000fe2000f8e3cff */
[----:B------:R-:W-:Y:S07]  /*4320*/  @P1 BRA `(.L_x_78) ;  /* 0xfffffff800381947 */ /* 0x000fee000383ffff */
[----:B------:R-:W1:Y:S01]  /*4330*/  S2UR UR8, SR_CgaCtaId ;  /* 0x00000000000879c3 */ /* 0x000e620000008800 */
[----:B------:R-:W-:Y:S01]  /*4340*/  ELECT P0, URZ, PT ;  /* 0x0000000000ff782f */ /* 0x000fe20003800000 */
[----:B------:R-:W-:Y:S01]  /*4350*/  HFMA2 R0, -RZ, RZ, 0, 5.9604644775390625e-08 ;  /* 0x00000001ff007431 */ /* 0x000fe200000001ff */
[----:B------:R-:W-:-:S05]  /*4360*/  UMOV UR4, 0x40 ;  /* 0x0000004000047882 */ /* 0x000fca0000000000 */
[----:B------:R-:W-:Y:S01]  /*4370*/  UVIRTCOUNT.DEALLOC.SMPOOL 0x80 ;  /* 0x000000800000784c */ /* 0x000fe20000000000 */
[----:B------:R-:W-:Y:S02]  /*4380*/  UISETP.NE.AND UP1, UPT, UR68, URZ, UPT ;  /* 0x000000ff4400728c */ /* 0x000fe4000bf25270 */
[----:B-1----:R-:W-:-:S09]  /*4390*/  ULEA UR8, UR8, UR4, 0x18 ;  /* 0x0000000408087291 */ /* 0x002fd2000f8ec0ff */
[----:B------:R1:W-:Y:S01]  /*43a0*/  @P0 STS.U8 [UR8+0x1c], R0 ;  /* 0x00001c00ff000988 */ /* 0x0003e20008000008 */
[----:B------:R-:W-:Y:S05]  /*43b0*/  BRA.U UP1, `(.L_x_79) ;  /* 0x0000000101a07547 */ /* 0x000fea000b800000 */
[----:B------:R-:W-:Y:S01]  /*43c0*/  UIADD3 UR7, UPT, UPT, UR41, 0xf0, URZ ;  /* 0x000000f029077890 */ /* 0x000fe2000fffe0ff */
[----:B------:R-:W-:-:S03]  /*43d0*/  SHF.L.U32 R2, R9, 0x1f, RZ ;  /* 0x0000001f09027819 */ /* 0x000fc600000006ff */
[----:B------:R-:W-:-:S09]  /*43e0*/  ULEA UR4, UR47, UR7, 0x3 ;  /* 0x000000072f047291 */ /* 0x000fd2000f8e18ff */
[----:B------:R-:W2:Y:S02]  /*43f0*/  SYNCS.PHASECHK.TRANS64.TRYWAIT P0, [UR4], R2 ;  /* 0x00000002ff0075a7 */ /* 0x000ea40008001104 */
[----:B--2---:R-:W-:Y:S05]  /*4400*/  @!P0 BRA `(.L_x_80) ;  /* 0x0000005400b48947 */ /* 0x004fea0003800000 */
.L_x_180:
        /* <DEDUP_REMOVED lines=9> */
.L_x_182:
        /* <DEDUP_REMOVED lines=9> */
.L_x_184:
[----:B------:R-:W-:-:S04]  /*4530*/  UIADD3 UR4, UPT, UPT, UR4, 0x1, URZ ;  /* 0x0000000104047890 */ /* 0x000fc8000fffe0ff */
[----:B------:R-:W-:-:S04]  /*4540*/  UISETP.NE.AND UP0, UPT, UR4, 0x4, UPT ;  /* 0x000000040400788c */ /* 0x000fc8000bf05270 */
[----:B------:R-:W-:Y:S02]  /*4550*/  USEL UR5, URZ, 0x1, UP0 ;  /* 0x00000001ff057887 */ /* 0x000fe40008000000 */
[----:B------:R-:W-:-:S04]  /*4560*/  USEL UR4, UR4, URZ, UP0 ;  /* 0x000000ff04047287 */ /* 0x000fc80008000000 */
[----:B------:R-:W-:Y:S01]  /*4570*/  ULEA UR4, UR4, UR7, 0x3 ;  /* 0x0000000704047291 */ /* 0x000fe2000f8e18ff */
[----:B------:R-:W-:-:S04]  /*4580*/  LOP3.LUT R2, R2, UR5, RZ, 0x3c, !PT ;  /* 0x0000000502027c12 */ /* 0x000fc8000f8e3cff */
[----:B------:R-:W-:Y:S01]  /*4590*/  SHF.L.U32 R2, R2, 0x1f, RZ ;  /* 0x0000001f02027819 */ /* 0x000fe200000006ff */
[----:B-1----:R-:W-:-:S04]  /*45a0*/  IMAD.U32 R0, RZ, RZ, UR4 ;  /* 0x00000004ff007e24 */ /* 0x002fc8000f8e00ff */
[----:B------:R1:W2:Y:S03]  /*45b0*/  SYNCS.PHASECHK.TRANS64.TRYWAIT P0, [R0+URZ], R2 ;  /* 0x00000002000075a7 */ /* 0x0002a600080011ff */
[----:B--2---:R-:W-:Y:S05]  /*45c0*/  @!P0 NANOSLEEP.SYNCS 0x989680 ;  /* 0x009896800000895d */ /* 0x004fea0003900000 */
[----:B------:R-:W2:Y:S02]  /*45d0*/  @!P0 SYNCS.PHASECHK.TRANS64 P0, [R0+URZ], R2 ;  /* 0x00000002000085a7 */ /* 0x000ea400080010ff */
[----:B--2---:R-:W-:Y:S05]  /*45e0*/  @P0 BRA `(.L_x_83) ;  /* 0x0000000000200947 */ /* 0x004fea0003800000 */
.L_x_84:
[----:B--2---:R2:W4:Y:S02]  /*45f0*/  SYNCS.PHASECHK.TRANS64.TRYWAIT P0, [R0+URZ], R2 ;  /* 0x00000002000075a7 */ /* 0x00452400080011ff */
[----:B----4-:R-:W-:Y:S05]  /*4600*/  @!P0 NANOSLEEP.SYNCS 0x989680 ;  /* 0x009896800000895d */ /* 0x010fea0003900000 */
[----:B------:R-:W4:Y:S02]  /*4610*/  @!P0 SYNCS.PHASECHK.TRANS64 P0, [R0+URZ], R2 ;  /* 0x00000002000085a7 */ /* 0x000f2400080010ff */
[----:B----4-:R-:W-:Y:S05]  /*4620*/  @!P0 BRA `(.L_x_84) ;  /* 0xfffffffc00f08947 */ /* 0x010fea000383ffff */
[----:B------:R-:W-:Y:S05]  /*4630*/  BRA `(.L_x_83) ;  /* 0x00000000000c7947 */ /* 0x000fea0003800000 */
.L_x_79:
[----:B------:R-:W-:-:S04]  /*4640*/  UIADD3 UR4, UPT, UPT, UR41, 0x130, URZ ;  /* 0x0000013029047890 */ /* 0x000fc8000fffe0ff */
[----:B------:R-:W-:-:S09]  /*4650*/  UPRMT UR4, UR69, 0x654, UR4 ;  /* 0x0000065445047896 */ /* 0x000fd20008000004 */
[----:B------:R-:W-:Y:S03]  /*4660*/  SYNCS.ARRIVE.TRANS64.RED.A1T0 RZ, [UR4], RZ ;  /* 0x000000ffffff79a7 */ /* 0x000fe60008100404 */
.L_x_83:
[----:B-12---:R-:W-:Y:S01]  /*4670*/  SHF.L.U32 R2, RZ, 0x1f, RZ ;  /* 0x0000001fff027819 */ /* 0x006fe200000006ff */
[----:B------:R-:W-:Y:S01]  /*4680*/  UIADD3 UR4, UPT, UPT, UR41, 0x130, URZ ;  /* 0x0000013029047890 */ /* 0x000fe2000fffe0ff */
[----:B------:R-:W-:Y:S02]  /*4690*/  PLOP3.LUT P0, PT, PT, PT, UP1, 0x80, 0x8 ;  /* 0x000000000008781c */ /* 0x000fe40003f0f018 */
[----:B------:R-:W1:Y:S02]  /*46a0*/  SYNCS.PHASECHK.TRANS64.TRYWAIT P1, [UR41+0x130], R2 ;  /* 0x00013002ff0075a7 */ /* 0x000e640008021129 */
[----:B-1----:R-:W-:Y:S09]  /*46b0*/  @!P1 BRA `(.L_x_85) ;  /* 0x0000005400509947 */ /* 0x002ff20003800000 */
.L_x_186:
[----:B------:R-:W-:Y:S01]  /*46c0*/  @!UP1 UPRMT UR4, UR69, 0x654, UR4 ;  /* 0x0000065445049896 */ /* 0x000fe20008000004 */
[----:B------:R-:W-:Y:S01]  /*46d0*/  UMOV UR5, 0xffff ;  /* 0x0000ffff00057882 */ /* 0x000fe20000000000 */
[----:B------:R-:W-:-:S07]  /*46e0*/  UMOV UR6, 0x1 ;  /* 0x0000000100067882 */ /* 0x000fce0000000000 */
[----:B------:R-:W-:Y:S01]  /*46f0*/  @!P0 SYNCS.ARRIVE.TRANS64.RED.A1T0 RZ, [UR4], RZ ;  /* 0x000000ffffff89a7 */ /* 0x000fe20008100404 */
[----:B------:R-:W-:Y:S01]  /*4700*/  NOP ;  /* 0x0000000000007918 */ /* 0x000fe20000000000 */
[----:B-1----:R-:W1:Y:S01]  /*4710*/  LDS R0, [UR8+0x14] ;  /* 0x00001408ff007984 */ /* 0x002e620008000800 */
[----:B------:R-:W-:-:S04]  /*4720*/  ULOP3.LUT UR4, UR67, 0xffff, URZ, 0xc0, !UPT ;  /* 0x0000ffff43047892 */ /* 0x000fc8000f8ec0ff */
[----:B------:R-:W-:-:S04]  /*4730*/  USHF.R.U32.HI UR4, URZ, 0x5, UR4 ;  /* 0x00000005ff047899 */ /* 0x000fc80008011604 */
[----:B------:R-:W-:Y:S02]  /*4740*/  USHF.L.U32 UR5, UR5, UR4, URZ ;  /* 0x0000000405057299 */ /* 0x000fe400080006ff */
[----:B------:R-:W-:-:S04]  /*4750*/  USHF.L.U32 UR4, UR6, UR4, URZ ;  /* 0x0000000406047299 */ /* 0x000fc800080006ff */
[----:B-1----:R-:W-:-:S04]  /*4760*/  LOP3.LUT R0, R0, UR5, RZ, 0xc0, !PT ;  /* 0x0000000500007c12 */ /* 0x002fc8000f8ec0ff */
[----:B------:R-:W-:-:S13]  /*4770*/  ISETP.NE.AND P0, PT, R0, UR5, PT ;  /* 0x0000000500007c0c */ /* 0x000fda000bf05270 */
[----:B------:R-:W-:Y:S05]  /*4780*/  @P0 BRA `(.L_x_86) ;  /* 0x0000000000580947 */ /* 0x000fea0003800000 */
[----:B------:R-:W1:Y:S02]  /*4790*/  LDS R0, [UR8+0x18] ;  /* 0x00001808ff007984 */ /* 0x000e640008000800 */
[----:B-1----:R-:W-:-:S04]  /*47a0*/  LOP3.LUT R0, R0, UR4, RZ, 0xc0, !PT ;  /* 0x0000000400007c12 */ /* 0x002fc8000f8ec0ff */
[----:B------:R-:W-:-:S13]  /*47b0*/  ISETP.NE.AND P0, PT, R0, UR4, PT ;  /* 0x0000000400007c0c */ /* 0x000fda000bf05270 */
[----:B------:R-:W-:Y:S05]  /*47c0*/  @P0 BRA `(.L_x_87) ;  /* 0x00000000003c0947 */ /* 0x000fea0003800000 */
[----:B------:R-:W1:Y:S01]  /*47d0*/  S2R R2, SR_LANEID ;  /* 0x0000000000027919 */ /* 0x000e620000000000 */
[----:B------:R-:W-:-:S06]  /*47e0*/  ULOP3.LUT UR5, URZ, UR5, URZ, 0x33, !UPT ;  /* 0x00000005ff057292 */ /* 0x000fcc000f8e33ff */
[----:B------:R-:W-:-:S04]  /*47f0*/  IMAD.U32 R0, RZ, RZ, UR5 ;  /* 0x00000005ff007e24 */ /* 0x000fc8000f8e00ff */
[----:B------:R2:W4:Y:S02]  /*4800*/  REDUX UR7, R0 ;  /* 0x00000000000773c4 */ /* 0x0005240000000000 */
[----:B------:R1:W-:Y:S01]  /*4810*/  UTCATOMSWS.AND URZ, UR5 ;  /* 0x0000000500ff79e3 */ /* 0x0003e20008000000 */
[----:B--2---:R-:W-:Y:S01]  /*4820*/  LOP3.LUT R0, RZ, UR4, RZ, 0x33, !PT ;  /* 0x00000004ff007c12 */ /* 0x004fe2000f8e33ff */
[----:B------:R-:W-:Y:S02]  /*4830*/  VOTEU.ANY UR4, UPT, PT ;  /* 0x0000000000047886 */ /* 0x000fe400038e0100 */
[----:B------:R-:W-:Y:S02]  /*4840*/  UFLO.U32 UR4, UR4 ;  /* 0x00000004000472bd */ /* 0x000fe400080e0000 */
[----:B------:R-:W2:Y:S04]  /*4850*/  REDUX UR6, R0 ;  /* 0x00000000000673c4 */ /* 0x000ea80000000000 */
[----:B-1----:R-:W-:-:S02]  /*4860*/  ISETP.EQ.U32.AND P0, PT, R2, UR4, PT ;  /* 0x0000000402007c0c */ /* 0x002fc4000bf02070 */
[----:B----4-:R-:W-:-:S11]  /*4870*/  MOV R2, UR7 ;  /* 0x0000000700027c02 */ /* 0x010fd60008000f00 */
[----:B------:R1:W-:Y:S01]  /*4880*/  @P0 ATOMS.AND RZ, [UR8+0x14], R2 ;  /* 0x00001402ffff098c */ /* 0x0003e2000a800008 */
[----:B--2---:R-:W-:-:S05]  /*4890*/  IMAD.U32 R0, RZ, RZ, UR6 ;  /* 0x00000006ff007e24 */ /* 0x004fca000f8e00ff */
[----:B------:R1:W-:Y:S01]  /*48a0*/  @P0 ATOMS.AND RZ, [UR8+0x18], R0 ;  /* 0x00001800ffff098c */ /* 0x0003e2000a800008 */
[----:B------:R-:W-:Y:S05]  /*48b0*/  BRA `(.L_x_88) ;  /* 0x0000000000147947 */ /* 0x000fea0003800000 */
.L_x_87:
[----:B------:R-:W-:Y:S02]  /*48c0*/  MOV R2, 0x48e0 ;  /* 0x000048e000027802 */ /* 0x000fe40000000f00 */
[----:B---3-5:R-:W-:Y:S05]  /*48d0*/  CALL.REL.NOINC `($__internal_0_$__cuda_sm10x_tcgen05_guardrail_trap_col_being_dealloced_not_returned_by_alloc) ;  /* 0x0000005800307944 */ /* 0x028fea0003c00000 */
[----:B------:R-:W-:Y:S05]  /*48e0*/  BRA `(.L_x_88) ;  /* 0x0000000000087947 */ /* 0x000fea0003800000 */
.L_x_86:
[----:B------:R-:W-:Y:S02]  /*48f0*/  MOV R2, 0x4910 ;  /* 0x0000491000027802 */ /* 0x000fe40000000f00 */
[----:B---3-5:R-:W-:Y:S05]  /*4900*/  CALL.REL.NOINC `($__internal_2_$__cuda_sm10x_tcgen05_guardrail_trap_unallocated_columns_being_dealloced) ;  /* 0x00000058003c7944 */ /* 0x028fea0003c00000 */
.L_x_88:
[----:B------:R-:W-:Y:S01]  /*4910*/  NOP ;  /* 0x0000000000007918 */ /* 0x000fe20000000000 */
[----:B------:R-:W-:Y:S05]  /*4920*/  EXIT ;  /* 0x000000000000794d */ /* 0x000fea0003800000 */
.L_x_59:
[----:B------:R-:W-:-:S09]  /*4930*/  UISETP.NE.OR UP0, UPT, UR18, 0x3, !UP4 ;  /* 0x000000031200788c */ /* 0x000fd2000e705670 */
[----:B------:R-:W-:Y:S05]  /*4940*/  BRA.U UP0, `(.L_x_89) ;  /* 0x0000001100e87547 */ /* 0x000fea000b800000 */
[----:B------:R-:W2:Y:S01]  /*4950*/  LDCU.64 UR4, c[0x0][0x888] ;  /* 0x00011100ff0477ac */ /* 0x000ea20008000a00 */
[----:B------:R-:W3:Y:S01]  /*4960*/  LDC.64 R12, c[0x0][0x348] ;  /* 0x0000d200ff0c7b82 */ /* 0x000ee20000000a00 */
[----:B------:R-:W-:Y:S02]  /*4970*/  HFMA2 R9, -RZ, RZ, 0, 0 ;  /* 0x00000000ff097431 */ /* 0x000fe400000001ff */
[----:B------:R-:W-:Y:S01]  /*4980*/  IMAD.MOV.U32 R11, RZ, RZ, 0x1 ;  /* 0x00000001ff0b7424 */ /* 0x000fe200078e00ff */
[----:B------:R-:W4:Y:S01]  /*4990*/  LDCU UR38, c[0x0][0x370] ;  /* 0x00006e00ff2677ac */ /* 0x000f220008000800 */
[----:B------:R-:W-:Y:S01]  /*49a0*/  IMAD.MOV.U32 R10, RZ, RZ, RZ ;  /* 0x000000ffff0a7224 */ /* 0x000fe200078e00ff */
[----:B------:R-:W-:Y:S01]  /*49b0*/  MOV R3, 0x1000 ;  /* 0x0000100000037802 */ /* 0x000fe20000000f00 */
[----:B------:R-:W4:Y:S01]  /*49c0*/  LDCU.128 UR48, c[0x0][0xb10] ;  /* 0x00016200ff3077ac */ /* 0x000f220008000c00 */
[----:B------:R-:W1:Y:S01]  /*49d0*/  LDCU UR37, c[0x0][0x374] ;  /* 0x00006e80ff2577ac */ /* 0x000e620008000800 */
[----:B------:R-:W1:Y:S01]  /*49e0*/  LDCU.64 UR30, c[0x0][0x890] ;  /* 0x00011200ff1e77ac */ /* 0x000e620008000a00 */
[----:B--2---:R-:W-:Y:S01]  /*49f0*/  UISETP.NE.U32.AND UP0, UPT, UR4, URZ, UPT ;  /* 0x000000ff0400728c */ /* 0x004fe2000bf05070 */
[----:B------:R-:W2:Y:S01]  /*4a00*/  LDCU UR15, c[0x0][0xb0c] ;  /* 0x00016180ff0f77ac */ /* 0x000ea20008000800 */
[----:B------:R-:W3:Y:S01]  /*4a10*/  LDCU UR54, c[0x0][0xb20] ;  /* 0x00016400ff3677ac */ /* 0x000ee20008000800 */
[----:B------:R-:W3:Y:S01]  /*4a20*/  LDCU UR4, c[0x0][0xb30] ;  /* 0x00016600ff0477ac */ /* 0x000ee20008000800 */
[----:B------:R-:W-:Y:S01]  /*4a30*/  UMOV UR21, 0x400 ;  /* 0x0000040000157882 */ /* 0x000fe20000000000 */
[----:B----4-:R-:W-:-:S02]  /*4a40*/  UIMAD.WIDE.U32 UR6, UR38, UR48, URZ ;  /* 0x00000030260672a5 */ /* 0x010fc4000f8e00ff */
[----:B-1----:R-:W-:Y:S02]  /*4a50*/  UIMAD.WIDE.U32 UR8, UR37, UR51, URZ ;  /* 0x00000033250872a5 */ /* 0x002fe4000f8e00ff */
[----:B------:R-:W-:Y:S02]  /*4a60*/  ULEA UR21, UR47, UR21, 0x18 ;  /* 0x000000152f157291 */ /* 0x000fe4000f8ec0ff */
[----:B------:R-:W-:Y:S02]  /*4a70*/  UISETP.NE.AND.EX UP6, UPT, UR5, URZ, UPT, UP0 ;  /* 0x000000ff0500728c */ /* 0x000fe4000bfc5300 */
[----:B------:R-:W-:Y:S02]  /*4a80*/  UISETP.NE.AND UP0, UPT, UR45, 0x1, UPT ;  /* 0x000000012d00788c */ /* 0x000fe4000bf05270 */
[----:B------:R-:W-:Y:S02]  /*4a90*/  UISETP.NE.U32.AND UP0, UPT, UR30, URZ, UPT ;  /* 0x000000ff1e00728c */ /* 0x000fe4000bf05070 */
[----:B------:R-:W-:Y:S01]  /*4aa0*/  UIADD3 UR39, UPT, UPT, UR21, 0x78, URZ ;  /* 0x0000007815277890 */ /* 0x000fe2000fffe0ff */
[----:B------:R-:W-:Y:S01]  /*4ab0*/  UMOV UR6, UR7 ;  /* 0x0000000700067c82 */ /* 0x000fe20008000000 */
[----:B------:R-:W-:Y:S01]  /*4ac0*/  UMOV UR46, UR9 ;  /* 0x00000009002e7c82 */ /* 0x000fe20008000000 */
[----:B------:R-:W-:-:S02]  /*4ad0*/  UISETP.GE.AND UP2, UPT, UR45, 0x1, UPT ;  /* 0x000000012d00788c */ /* 0x000fc4000bf46270 */
[----:B------:R-:W-:Y:S02]  /*4ae0*/  UISETP.NE.AND.EX UP5, UPT, UR31, URZ, UPT, UP0 ;  /* 0x000000ff1f00728c */ /* 0x000fe4000bfa5300 */
[----:B------:R-:W-:Y:S01]  /*4af0*/  UPLOP3.LUT UP3, UPT, UPT, UPT, UPT, 0x40, 0x4 ;  /* 0x000000000004789c */ /* 0x000fe20003f6e870 */
[----:B------:R-:W1:Y:S01]  /*4b00*/  LDCU.64 UR22, c[0x0][0xb28] ;  /* 0x00016500ff1677ac */ /* 0x000e620008000a00 */
[----:B--2---:R-:W-:Y:S02]  /*4b10*/  UISETP.NE.AND UP2, UPT, UR15, 0x1, UPT ;  /* 0x000000010f00788c */ /* 0x004fe4000bf45270 */
[----:B------:R-:W-:Y:S02]  /*4b20*/  UIADD3 UR41, UPT, UPT, UR21, 0x60, URZ ;  /* 0x0000006015297890 */ /* 0x000fe4000fffe0ff */
[----:B------:R-:W-:Y:S02]  /*4b30*/  UIADD3 UR33, UPT, UPT, UR21, 0x68, URZ ;  /* 0x0000006815217890 */ /* 0x000fe4000fffe0ff */
[----:B------:R-:W-:-:S02]  /*4b40*/  UIADD3 UR25, UPT, UPT, UR21, 0x70, URZ ;  /* 0x0000007015197890 */ /* 0x000fc4000fffe0ff */
[----:B------:R-:W-:Y:S02]  /*4b50*/  UPRMT UR39, UR47, 0x654, UR39 ;  /* 0x000006542f277896 */ /* 0x000fe40008000027 */
[----:B------:R-:W-:Y:S02]  /*4b60*/  USHF.R.U32.HI UR52, URZ, UR49, UR6 ;  /* 0x00000031ff347299 */ /* 0x000fe40008011606 */
[----:B---3--:R-:W-:Y:S02]  /*4b70*/  USHF.R.U32.HI UR46, URZ, UR54, UR46 ;  /* 0x00000036ff2e7299 */ /* 0x008fe4000801162e */
[----:B------:R-:W-:Y:S02]  /*4b80*/  UISETP.NE.AND UP0, UPT, UR50, 0x1, UPT ;  /* 0x000000013200788c */ /* 0x000fe4000bf05270 */
[----:B------:R-:W-:-:S11]  /*4b90*/  UISETP.NE.AND UP4, UPT, UR4, 0x1, UPT ;  /* 0x000000010400788c */ /* 0x000fd6000bf85270 */
.L_x_100:
[C---:B------:R-:W-:Y:S02]  /*4ba0*/  LEA R8, R10.reuse, UR21, 0x3 ;  /* 0x000000150a087c11 */ /* 0x040fe4000f8e18ff */
[----:B------:R-:W-:Y:S02]  /*4bb0*/  SHF.L.U32 R0, R9, 0x1f, RZ ;  /* 0x0000001f09007819 */ /* 0x000fe400000006ff */
[----:B------:R-:W-:Y:S02]  /*4bc0*/  LEA R4, R10, UR21, 0x4 ;  /* 0x000000150a047c11 */ /* 0x000fe4000f8e20ff */
[----:B--2---:R-:W2:Y:S02]  /*4bd0*/  SYNCS.PHASECHK.TRANS64.TRYWAIT P0, [R8+URZ+0xb0], R0 ;  /* 0x0000b000080075a7 */ /* 0x004ea400080011ff */
[----:B--2---:R-:W-:Y:S05]  /*4be0*/  @!P0 BRA `(.L_x_90) ;  /* 0x00000050001c8947 */ /* 0x004fea0003800000 */
.L_x_187:
[----:B------:R-:W3:Y:S01]  /*4bf0*/  LDS.128 R4, [R4+0x140] ;  /* 0x0001400004047984 */ /* 0x000ee20000000c00 */
[----:B------:R-:W-:Y:S01]  /*4c00*/  UISETP.GE.AND UP0, UPT, UR45, 0x1, UPT ;  /* 0x000000012d00788c */ /* 0x000fe2000bf06270 */
[----:B------:R-:W-:Y:S01]  /*4c10*/  @!PT LDS RZ, [RZ] ;  /* 0x00000000fffff984 */ /* 0x000fe20000000800 */
[----:B------:R-:W-:Y:S01]  /*4c20*/  @!PT LDS RZ, [RZ] ;  /* 0x00000000fffff984 */ /* 0x000fe20000000800 */
[----:B------:R-:W-:Y:S01]  /*4c30*/  @!PT LDS RZ, [RZ] ;  /* 0x00000000fffff984 */ /* 0x000fe20000000800 */
[----:B------:R-:W-:Y:S01]  /*4c40*/  @!PT LDS RZ, [RZ] ;  /* 0x00000000fffff984 */ /* 0x000fe20000000800 */
[----:B------:R4:W-:Y:S06]  /*4c50*/  MEMBAR.ALL.CTA ;  /* 0x0000000000007992 */ /* 0x0009ec0000008000 */
[----:B----4-:R-:W4:Y:S01]  /*4c60*/  FENCE.VIEW.ASYNC.S ;  /* 0x00000000000073c6 */ /* 0x010f220000000000 */
[----:B---3--:R-:W-:Y:S11]  /*4c70*/  LOP3.LUT P0, RZ, R6, 0x1, RZ, 0xc0, !PT ;  /* 0x0000000106ff7812 */ /* 0x008ff6000780c0ff */
[----:B------:R-:W-:Y:S02]  /*4c80*/  @!UPT UIADD3 URZ, UPT, UPT, URZ, URZ, URZ ;  /* 0x000000fffffff290 */ /* 0x000fe4000fffe0ff */
[----:B----4-:R-:W-:Y:S01]  /*4c90*/  VOTEU.ANY UP2, P0 ;  /* 0x0000000000ff7886 */ /* 0x010fe20000040100 */
[----:B------:R-:W-:Y:S11]  /*4ca0*/  PLOP3.LUT P0, PT, PT, PT, UP2, 0x80, 0x8 ;  /* 0x000000000008781c */ /* 0x000ff60003f0f028 */
[----:B------:R-:W-:Y:S02]  /*4cb0*/  @!UPT UIADD3 URZ, UPT, UPT, URZ, URZ, URZ ;  /* 0x000000fffffff290 */ /* 0x000fe4000fffe0ff */
[----:B--2---:R-:W-:Y:S02]  /*4cc0*/  @P0 SHF.R.U32.HI R0, RZ, 0x10, R5 ;  /* 0x00000010ff000819 */ /* 0x004fe40000011605 */
[----:B------:R-:W-:Y:S02]  /*4cd0*/  @P0 MOV R2, R4 ;  /* 0x0000000400020202 */ /* 0x000fe40000000f00 */
[----:B------:R-:W-:Y:S01]  /*4ce0*/  @P0 R2UR UR4, R0 ;  /* 0x00000000000402ca */ /* 0x000fe200000e0000 */
[----:B------:R-:W-:Y:S01]  /*4cf0*/  VIADD R0, R8, 0xc0 ;  /* 0x000000c008007836 */ /* 0x000fe20000000000 */
[----:B------:R-:W-:Y:S02]  /*4d00*/  @P0 LOP3.LUT R4, R5, 0xffff, RZ, 0xc0, !PT ;  /* 0x0000ffff05040812 */ /* 0x000fe400078ec0ff */
[----:B------:R-:W-:Y:S02]  /*4d10*/  @P0 R2UR UR6, R2 ;  /* 0x00000000020602ca */ /* 0x000fe400000e0000 */
[----:B------:R-:W-:Y:S02]  /*4d20*/  PRMT R0, RZ, 0x654, R0 ;  /* 0x00000654ff007816 */ /* 0x000fe40000000000 */
[----:B------:R-:W-:Y:S02]  /*4d30*/  @P0 R2UR UR5, R4 ;  /* 0x00000000040502ca */ /* 0x000fe400000e0000 */
[----:B------:R2:W-:Y:S03]  /*4d40*/  SYNCS.ARRIVE.TRANS64.RED.A1T0 RZ, [R0+URZ], RZ ;  /* 0x000000ff00ff79a7 */ /* 0x0005e600081004ff */
[----:B------:R-:W-:Y:S04]  /*4d50*/  @UP2 UMOV UR29, UR4 ;  /* 0x00000004001d2c82 */ /* 0x000fe80008000000 */
[----:B------:R-:W-:Y:S04]  /*4d60*/  @UP2 UMOV UR14, UR6 ;  /* 0x00000006000e2c82 */ /* 0x000fe80008000000 */
[----:B------:R-:W-:Y:S01]  /*4d70*/  @UP2 UMOV UR13, UR5 ;  /* 0x00000005000d2c82 */ /* 0x000fe20008000000 */
[----:B------:R-:W-:Y:S05]  /*4d80*/  BRA.U !UP0, `(.L_x_91) ;  /* 0x0000000108c07547 */ /* 0x000fea000b800000 */
[----:B------:R-:W-:Y:S02]  /*4d90*/  UIMAD.WIDE.U32 UR16, UR13, UR51, URZ ;  /* 0x000000330d1072a5 */ /* 0x000fe4000f8e00ff */
[----:B------:R-:W-:Y:S02]  /*4da0*/  UP2UR UR20, UPR, URZ, 0x4 ;  /* 0x00000004ff147883 */ /* 0x000fe40008000000 */
[----:B------:R-:W-:Y:S02]  /*4db0*/  UISETP.NE.AND UP2, UPT, UR50, 0x1, UPT ;  /* 0x000000013200788c */ /* 0x000fe4000bf45270 */
[----:B------:R-:W-:Y:S02]  /*4dc0*/  UIMAD.WIDE.U32 UR18, UR14, UR48, URZ ;  /* 0x000000300e1272a5 */ /* 0x000fe4000f8e00ff */
[----:B------:R-:W-:Y:S02]  /*4dd0*/  USEL UR4, UR37, UR46, !UP2 ;  /* 0x0000002e25047287 */ /* 0x000fe4000d000000 */
[----:B------:R-:W-:Y:S02]  /*4de0*/  UISETP.NE.AND UP0, UPT, UR15, 0x1, UPT ;  /* 0x000000010f00788c */ /* 0x000fe4000bf05270 */
[----:B------:R-:W-:Y:S02]  /*4df0*/  UP2UR UR24, UPR, URZ, 0x2 ;  /* 0x00000002ff187883 */ /* 0x000fe40008000000 */
[----:B------:R-:W-:Y:S02]  /*4e00*/  UISETP.NE.AND UP1, UPT, UR45, 0x1, UPT ;  /* 0x000000012d00788c */ /* 0x000fe4000bf25270 */
[----:B-1----:R-:W-:Y:S02]  /*4e10*/  UIMAD.WIDE.U32 UR8, UR4, UR22, URZ ;  /* 0x00000016040872a5 */ /* 0x002fe4000f8e00ff */
[----:B------:R-:W-:Y:S01]  /*4e20*/  USEL UR7, UR38, UR52, !UP0 ;  /* 0x0000003426077287 */ /* 0x000fe2000c000000 */
[----:B------:R-:W-:Y:S02]  /*4e30*/  UMOV UR5, UR17 ;  /* 0x0000001100057c82 */ /* 0x000fe40008000000 */
[----:B------:R-:W-:Y:S02]  /*4e40*/  USHF.R.U32.HI UR6, URZ, UR54, UR5 ;  /* 0x00000036ff067299 */ /* 0x000fe40008011605 */
[----:B------:R-:W-:Y:S02]  /*4e50*/  UIMAD.WIDE.U32 UR10, UR7, UR22, URZ ;  /* 0x00000016070a72a5 */ /* 0x000fe4000f8e00ff */
[----:B------:R-:W-:Y:S02]  /*4e60*/  USEL UR6, UR13, UR6, !UP2 ;  /* 0x000000060d067287 */ /* 0x000fe4000d000000 */
[----:B------:R-:W-:Y:S01]  /*4e70*/  UISETP.NE.AND UP2, UPT, UR20, URZ, UPT ;  /* 0x000000ff1400728c */ /* 0x000fe2000bf45270 */
[----:B------:R-:W-:Y:S02]  /*4e80*/  UMOV UR5, UR19 ;  /* 0x0000001300057c82 */ /* 0x000fe40008000000 */
[----:B------:R-:W-:Y:S03]  /*4e90*/  USHF.R.U32.HI UR12, URZ, UR49, UR5 ;  /* 0x00000031ff0c7299 */ /* 0x000fe60008011605 */
[----:B------:R-:W-:Y:S02]  /*4ea0*/  UMOV UR5, UR9 ;  /* 0x0000000900057c82 */ /* 0x000fe40008000000 */
[----:B------:R-:W-:Y:S03]  /*4eb0*/  @UP1 USHF.R.U32.HI UR4, URZ, UR23, UR5 ;  /* 0x00000017ff041299 */ /* 0x000fe60008011605 */
[----:B------:R-:W-:Y:S01]  /*4ec0*/  UMOV UR5, UR11 ;  /* 0x0000000b00057c82 */ /* 0x000fe20008000000 */
[----:B------:R-:W-:Y:S02]  /*4ed0*/  UIMAD UR4, UR45, UR4, URZ ;  /* 0x000000042d0472a4 */ /* 0x000fe4000f8e02ff */
[----:B------:R-:W-:Y:S02]  /*4ee0*/  @UP1 USHF.R.U32.HI UR7, URZ, UR23, UR5 ;  /* 0x00000017ff071299 */ /* 0x000fe40008011605 */
[----:B------:R-:W-:Y:S02]  /*4ef0*/  USEL UR5, UR14, UR12, !UP0 ;  /* 0x0000000c0e057287 */ /* 0x000fe4000c000000 */
[----:B------:R-:W-:Y:S02]  /*4f00*/  UIMAD.WIDE.U32 UR10, UR6, UR22, URZ ;  /* 0x00000016060a72a5 */ /* 0x000fe4000f8e00ff */
[----:B------:R-:W-:Y:S02]  /*4f10*/  UIMAD UR8, UR45, UR7, URZ ;  /* 0x000000072d0872a4 */ /* 0x000fe4000f8e02ff */
[----:B------:R-:W-:Y:S03]  /*4f20*/  UISETP.GE.AND UP0, UPT, UR6, UR4, UPT ;  /* 0x000000040600728c */ /* 0x000fe6000bf06270 */
[----:B------:R-:W-:Y:S01]  /*4f30*/  UMOV UR4, UR11 ;  /* 0x0000000b00047c82 */ /* 0x000fe20008000000 */
[----:B------:R-:W-:Y:S02]  /*4f40*/  UISETP.GE.OR UP0, UPT, UR5, UR8, UP0 ;  /* 0x000000080500728c */ /* 0x000fe40008706670 */
[----:B------:R-:W-:Y:S02]  /*4f50*/  USHF.R.U32.HI UR4, URZ, UR23, UR4 ;  /* 0x00000017ff047299 */ /* 0x000fe40008011604 */
[----:B------:R-:W-:Y:S02]  /*4f60*/  UIMAD.WIDE.U32 UR8, UR5, UR22, URZ ;  /* 0x00000016050872a5 */ /* 0x000fe4000f8e00ff */
[----:B------:R-:W-:Y:S04]  /*4f70*/  USEL UR10, UR6, UR4, !UP1 ;  /* 0x00000004060a7287 */ /* 0x000fe8000c800000 */
[----:B------:R-:W-:Y:S01]  /*4f80*/  UIADD3 UR11, UPT, UPT, -UR10, URZ, URZ ;  /* 0x000000ff0a0b7290 */ /* 0x000fe2000fffe1ff */
[----:B------:R-:W-:Y:S02]  /*4f90*/  @!UP0 UMOV UR4, UR9 ;  /* 0x0000000900048c82 */ /* 0x000fe40008000000 */
[----:B------:R-:W-:Y:S02]  /*4fa0*/  @!UP0 USHF.R.U32.HI UR4, URZ, UR23, UR4 ;  /* 0x00000017ff048299 */ /* 0x000fe40008011604 */
[----:B------:R-:W-:Y:S02]  /*4fb0*/  UIMAD UR8, UR45, UR11, UR6 ;  /* 0x0000000b2d0872a4 */ /* 0x000fe4000f8e0206 */
[----:B------:R-:W-:Y:S02]  /*4fc0*/  @!UP0 USEL UR4, UR5, UR4, !UP1 ;  /* 0x0000000405048287 */ /* 0x000fe4000c800000 */
[----:B------:R-:W-:Y:S02]  /*4fd0*/  UISETP.NE.AND UP1, UPT, UR24, URZ, UPT ;  /* 0x000000ff1800728c */ /* 0x000fe4000bf25270 */
[----:B------:R-:W-:Y:S02]  /*4fe0*/  @!UP0 UIMAD UR7, UR7, UR8, UR4 ;  /* 0x00000008070782a4 */ /* 0x000fe4000f8e0204 */
[----:B------:R-:W-:Y:S02]  /*4ff0*/  @!UP0 UIADD3 UR9, UPT, UPT, UR10, -UR4, URZ ;  /* 0x800000040a098290 */ /* 0x000fe4000fffe0ff */
[----:B------:R-:W-:Y:S02]  /*5000*/  UIADD3 UR8, UPT, UPT, -UR6, URZ, URZ ;  /* 0x000000ff06087290 */ /* 0x000fe4000fffe1ff */
[----:B------:R-:W-:Y:S02]  /*5010*/  UIADD3 UR4, UPT, UPT, -UR5, URZ, URZ ;  /* 0x000000ff05047290 */ /* 0x000fe4000fffe1ff */
[----:B------:R-:W-:Y:S03]  /*5020*/  @!UP0 UIMAD UR6, UR9, UR45, UR5 ;  /* 0x0000002d090682a4 */ /* 0x000fe6000f8e0205 */
[----:B------:R-:W-:Y:S01]  /*5030*/  @!UP0 UMOV UR5, UR7 ;  /* 0x0000000700058c82 */ /* 0x000fe20008000000 */
[----:B------:R-:W-:Y:S02]  /*5040*/  UIMAD UR7, UR15, UR4, UR14 ;  /* 0x000000040f0772a4 */ /* 0x000fe4000f8e020e */
[----:B------:R-:W-:Y:S02]  /*5050*/  UIMAD UR4, UR50, UR8, UR13 ;  /* 0x00000008320472a4 */ /* 0x000fe4000f8e020d */
[----:B------:R-:W-:Y:S02]  /*5060*/  UIMAD UR14, UR5, UR15, UR7 ;  /* 0x0000000f050e72a4 */ /* 0x000fe4000f8e0207 */
[----:B------:R-:W-:Y:S11]  /*5070*/  UIMAD UR13, UR6, UR50, UR4 ;  /* 0x00000032060d72a4 */ /* 0x000ff6000f8e0204 */
[----:B------:R-:W-:Y:S01]  /*5080*/  @!UPT UIADD3 URZ, UPT, UPT, URZ, URZ, URZ ;  /* 0x000000fffffff290 */ /* 0x000fe2000fffe0ff */
.L_x_91:
[----:B------:R-:W3:Y:S01]  /*5090*/  @!UP4 LDCU.128 UR8, c[0x0][0xb10] ;  /* 0x00016200ff08c7ac */ /* 0x000ee20008000c00 */
[----:B------:R-:W-:Y:S02]  /*50a0*/  ISETP.NE.U32.AND P0, PT, RZ, UR30, PT ;  /* 0x0000001eff007c0c */ /* 0x000fe4000bf05070 */
[----:B------:R-:W-:Y:S02]  /*50b0*/  SHF.L.U32 R4, R11, 0x1f, RZ ;  /* 0x0000001f0b047819 */ /* 0x000fe400000006ff */
[----:B------:R-:W-:Y:S01]  /*50c0*/  ISETP.NE.AND.EX P0, PT, RZ, UR31, PT, P0 ;  /* 0x0000001fff007c0c */ /* 0x000fe2000bf05300 */
[----:B------:R-:W4:Y:S01]  /*50d0*/  @!UP4 LDCU UR5, c[0x0][0xb0c] ;  /* 0x00016180ff05c7ac */ /* 0x000f220008000800 */
[----:B------:R-:W-:Y:S02]  /*50e0*/  USHF.L.U32 UR42, UR26, 0x7, URZ ;  /* 0x000000071a2a7899 */ /* 0x000fe400080006ff */
[----:B------:R-:W-:Y:S02]  /*50f0*/  USHF.L.U32 UR43, UR27, 0x6, URZ ;  /* 0x000000061b2b7899 */ /* 0x000fe400080006ff */
[----:B---3--:R-:W-:Y:S07]  /*5100*/  UIMAD.WIDE.U32 UR6, UR14, UR8, URZ ;  /* 0x000000080e0672a5 */ /* 0x008fee000f8e00ff */
[----:B------:R-:W-:Y:S01]  /*5110*/  @!UP4 UMOV UR4, UR7 ;  /* 0x000000070004cc82 */ /* 0x000fe20008000000 */
[----:B----4-:R-:W-:Y:S02]  /*5120*/  @!UP4 UISETP.NE.AND UP0, UPT, UR5, 0x1, UPT ;  /* 0x000000010500c88c */ /* 0x010fe4000bf05270 */
[----:B------:R-:W-:Y:S02]  /*5130*/  @!UP4 USHF.R.U32.HI UR4, URZ, UR9, UR4 ;  /* 0x00000009ff04c299 */ /* 0x000fe40008011604 */
[----:B------:R-:W-:Y:S02]  /*5140*/  UIMAD.WIDE.U32 UR6, UR13, UR11, URZ ;  /* 0x0000000b0d0672a5 */ /* 0x000fe4000f8e00ff */
[----:B------:R-:W-:Y:S02]  /*5150*/  @!UP4 USEL UR8, UR14, UR4, !UP0 ;  /* 0x000000040e08c287 */ /* 0x000fe4000c000000 */
[----:B------:R-:W-:Y:S03]  /*5160*/  @!UP4 UISETP.NE.AND UP0, UPT, UR10, 0x1, UPT ;  /* 0x000000010a00c88c */ /* 0x000fe6000bf05270 */
[----:B------:R-:W-:Y:S02]  /*5170*/  @!UP4 UMOV UR6, UR7 ;  /* 0x000000070006cc82 */ /* 0x000fe40008000000 */
[----:B------:R-:W3:Y:S02]  /*5180*/  @!UP4 LDCU UR4, c[0x0][0xb20] ;  /* 0x00016400ff04c7ac */ /* 0x000ee40008000800 */
[----:B---3--:R-:W-:Y:S04]  /*5190*/  @!UP4 USHF.R.U32.HI UR6, URZ, UR4, UR6 ;  /* 0x00000004ff06c299 */ /* 0x008fe80008011606 */
[----:B------:R-:W-:Y:S04]  /*51a0*/  @!UP4 USEL UR6, UR13, UR6, !UP0 ;  /* 0x000000060d06c287 */ /* 0x000fe8000c000000 */
[----:B------:R-:W-:Y:S02]  /*51b0*/  @!UP4 UIADD3 UR4, UPT, UPT, -UR8, UR6, URZ ;  /* 0x000000060804c290 */ /* 0x000fe4000fffe1ff */
[----:B------:R-:W-:Y:S02]  /*51c0*/  @!UP4 UIADD3 UR6, UPT, UPT, UR8, -UR6, URZ ;  /* 0x800000060806c290 */ /* 0x000fe4000fffe0ff */
[----:B------:R-:W-:Y:S02]  /*51d0*/  @!UP4 UIMAD UR14, UR4, UR5, UR14 ;  /* 0x00000005040ec2a4 */ /* 0x000fe4000f8e020e */
[----:B------:R-:W-:Y:S01]  /*51e0*/  @!UP4 UIMAD UR13, UR6, UR10, UR13 ;  /* 0x0000000a060dc2a4 */ /* 0x000fe2000f8e020d */
[----:B------:R-:W-:Y:S11]  /*51f0*/  BRA.U UP3, `(.L_x_92) ;  /* 0x0000000103107547 */ /* 0x000ff6000b800000 */
[----:B------:R-:W-:Y:S04]  /*5200*/  MOV R2, UR53 ;  /* 0x0000003500027c02 */ /* 0x000fe80008000f00 */
[----:B------:R-:W-:Y:S04]  /*5210*/  SHF.L.U32 R2, R2, 0x1f, RZ ;  /* 0x0000001f02027819 */ /* 0x000fe800000006ff */
[----:B------:R-:W3:Y:S02]  /*5220*/  SYNCS.PHASECHK.TRANS64.TRYWAIT P1, [UR21+0xa8], R2 ;  /* 0x0000a802ff0075a7 */ /* 0x000ee40008021115 */
[----:B---3--:R-:W-:Y:S05]  /*5230*/  @!P1 BRA `(.L_x_93) ;  /* 0x00000048009c9947 */ /* 0x008fea0003800000 */
.L_x_92:
[----:B------:R-:W-:Y:S05]  /*5240*/  BRA.U !UP5, `(.L_x_94) ;  /* 0x000000010d387547 */ /* 0x000fea000b800000 */
[----:B------:R-:W-:Y:S01]  /*5250*/  UPLOP3.LUT UP1, UPT, UPT, UPT, UP6, 0x80, 0x8 ;  /* 0x000000000008789c */ /* 0x000fe20003f2f060 */
[----:B--2---:R-:W-:Y:S01]  /*5260*/  HFMA2 R0, -RZ, RZ, 0, 5.9604644775390625e-08 ;  /* 0x00000001ff007431 */ /* 0x004fe200000001ff */
[----:B------:R-:W2:Y:S01]  /*5270*/  LDCU.64 UR8, c[0x0][0x358] ;  /* 0x00006b00ff0877ac */ /* 0x000ea20008000a00 */
[----:B------:R-:W-:Y:S03]  /*5280*/  IMAD.MOV.U32 R46, RZ, RZ, 0x1 ;  /* 0x00000001ff2e7424 */ /* 0x000fe600078e00ff */
[----:B------:R-:W-:Y:S05]  /*5290*/  PLOP3.LUT P1, PT, PT, PT, UP1, 0x80, 0x8 ;  /* 0x000000000008781c */ /* 0x000fea0003f2f018 */
[----:B------:R-:W3:Y:S01]  /*52a0*/  @UP1 LDCU.64 UR4, c[0x0][0x888] ;  /* 0x00011100ff0417ac */ /* 0x000ee20008000a00 */
[----:B------:R-:W-:Y:S07]  /*52b0*/  @UP1 UIMAD UR6, UR36, UR30, URZ ;  /* 0x0000001e240612a4 */ /* 0x000fee000f8e02ff */
[----:B------:R-:W-:Y:S01]  /*52c0*/  @!P1 PRMT R46, R0, 0x7610, R46 ;  /* 0x00007610002e9816 */ /* 0x000fe2000000002e */
[----:B---3--:R-:W-:Y:S06]  /*52d0*/  @UP1 UIMAD.WIDE UR4, UR6, 0x4, UR4 ;  /* 0x00000004060418a5 */ /* 0x008fec000f8e0204 */
[----:B------:R-:W-:Y:S01]  /*52e0*/  IMAD.U32 R6, RZ, RZ, UR4 ;  /* 0x00000004ff067e24 */ /* 0x000fe2000f8e00ff */
[----:B------:R-:W-:Y:S04]  /*52f0*/  MOV R7, UR5 ;  /* 0x0000000500077c02 */ /* 0x000fe80008000f00 */
[----:B------:R-:W3:Y:S01]  /*5300*/  @!UP1 LDCU UR4, c[0x0][0x880] ;  /* 0x00011000ff0497ac */ /* 0x000ee20008000800 */
[----:B--2--5:R4:W5:Y:S02]  /*5310*/  @P1 LDG.E R27, desc[UR8][R6.64] ;  /* 0x00000008061b1981 */ /* 0x024964000c1e1900 */
[----:B---34-:R-:W-:Y:S07]  /*5320*/  @!P1 IMAD.U32 R27, RZ, RZ, UR4 ;  /* 0x00000004ff1b9e24 */ /* 0x018fee000f8e00ff */
.L_x_94:
[----:B-----5:R-:W-:Y:S01]  /*5330*/  @!P0 FSETP.EQ.AND P2, PT, R27, RZ, PT ;  /* 0x000000ff1b00820b */ /* 0x020fe20003f42000 */
[----:B------:R-:W-:Y:S01]  /*5340*/  @!UPT UIADD3 URZ, UPT, UPT, URZ, URZ, URZ ;  /* 0x000000fffffff290 */ /* 0x000fe2000fffe0ff */
[----:B------:R-:W-:Y:S11]  /*5350*/  @!P0 BRA `(.L_x_95) ;  /* 0x0000000000148947 */ /* 0x000ff60003800000 */
[----:B------:R-:W-:Y:S02]  /*5360*/  LOP3.LUT P0, RZ, R46, 0xff, RZ, 0xc0, !PT ;  /* 0x000000ff2eff7812 */ /* 0x000fe4000780c0ff */
[----:B------:R-:W-:Y:S04]  /*5370*/  PLOP3.LUT P2, PT, PT, PT, UP1, 0x80, 0x8 ;  /* 0x000000000008781c */ /* 0x000fe80003f4f018 */
[----:B------:R-:W-:Y:S07]  /*5380*/  PLOP3.LUT P2, PT, P2, PT, PT, 0x8, 0x80 ;  /* 0x000000000080781c */ /* 0x000fee000174e170 */
[----:B------:R-:W-:Y:S11]  /*5390*/  @P0 FSETP.EQ.AND P2, PT, R27, RZ, PT ;  /* 0x000000ff1b00020b */ /* 0x000ff60003f42000 */
[----:B------:R-:W-:Y:S02]  /*53a0*/  @!UPT UIADD3 URZ, UPT, UPT, URZ, URZ, URZ ;  /* 0x000000fffffff290 */ /* 0x000fe4000fffe0ff */
.L_x_95:
[----:B------:R-:W3:Y:S01]  /*53b0*/  SYNCS.PHASECHK.TRANS64.TRYWAIT P0, [UR21+0x80], R4 ;  /* 0x00008004ff0075a7 */ /* 0x000ee20008001115 */
[----:B------:R-:W-:Y:S04]  /*53c0*/  ELECT P1, URZ, PT ;  /* 0x0000000000ff782f */ /* 0x000fe80003820000 */
[----:B------:R-:W-:Y:S01]  /*53d0*/  PLOP3.LUT P1, PT, P2, P1, PT, 0xf2, 0x2f ;  /* 0x00000000002f781c */ /* 0x000fe20001723e72 */
[----:B------:R-:W-:Y:S01]  /*53e0*/  @!UPT UIADD3 URZ, UPT, UPT, URZ, URZ, URZ ;  /* 0x000000fffffff290 */ /* 0x000fe2000fffe0ff */
[----:B---3--:R-:W-:Y:S11]  /*53f0*/  @!P0 BRA `(.L_x_96) ;  /* 0x0000004800448947 */ /* 0x008ff60003800000 */
.L_x_190:
[----:B--2---:R-:W-:Y:S01]  /*5400*/  @!P1 IADD3 R2, P0, PT, R12, 0x580, RZ ;  /* 0x000005800c029810 */ /* 0x004fe20007f1e0ff */
[----:B------:R-:W-:Y:S01]  /*5410*/  VOTEU.ALL UP0, P1 ;  /* 0x0000000000ff7886 */ /* 0x000fe20000800000 */
[----:B------:R-:W-:Y:S01]  /*5420*/  UMOV UR6, 0x0 ;  /* 0x0000000000067882 */ /* 0x000fe20000000000 */
[----:B------:R-:W-:Y:S01]  /*5430*/  UMOV UR7, 0x10000000 ;  /* 0x1000000000077882 */ /* 0x000fe20000000000 */
[----:B------:R-:W-:Y:S01]  /*5440*/  @!P1 R2UR UR5, R2 ;  /* 0x00000000020592ca */ /* 0x000fe200000e0000 */
[----:B------:R-:W-:Y:S01]  /*5450*/  @!P1 IMAD.X R0, RZ, RZ, R13, P0 ;  /* 0x000000ffff009224 */ /* 0x000fe200000e060d */
[----:B------:R-:W-:Y:S02]  /*5460*/  @!UP0 UIADD3 UR40, UPT, UPT, UR21, 0x200, URZ ;  /* 0x0000020015288890 */ /* 0x000fe4000fffe0ff */
[----:B------:R-:W-:Y:S02]  /*5470*/  @!UP0 UIADD3 UR10, UPT, UPT, UR42, 0x40, URZ ;  /* 0x000000402a0a8890 */ /* 0x000fe4000fffe0ff */
[----:B------:R-:W-:Y:S01]  /*5480*/  @!P1 R2UR UR4, R0 ;  /* 0x00000000000492ca */ /* 0x000fe200000e0000 */
[----:B------:R-:W-:Y:S01]  /*5490*/  @!UP0 UIADD3 UR8, UPT, UPT, UR21, 0xa00, URZ ;  /* 0x00000a0015088890 */ /* 0x000fe2000fffe0ff */
[----:B------:R-:W-:Y:S01]  /*54a0*/  @!P1 IMAD.MOV.U32 R0, RZ, RZ, 0x1000 ;  /* 0x00001000ff009424 */ /* 0x000fe200078e00ff */
[----:B------:R-:W-:Y:S01]  /*54b0*/  VOTEU.ALL UP0, P1 ;  /* 0x0000000000ff7886 */ /* 0x000fe20000800000 */
[----:B------:R-:W-:Y:S01]  /*54c0*/  UMOV UR44, UR36 ;  /* 0x00000024002c7c82 */ /* 0x000fe20008000000 */
[----:B------:R-:W-:Y:S01]  /*54d0*/  UMOV UR9, UR41 ;  /* 0x0000002900097c82 */ /* 0x000fe20008000000 */
[----:B------:R-:W-:Y:S01]  /*54e0*/  UMOV UR11, UR43 ;  /* 0x0000002b000b7c82 */ /* 0x000fe20008000000 */
[----:B------:R-:W-:Y:S01]  /*54f0*/  IMAD.U32 R6, RZ, RZ, UR5 ;  /* 0x00000005ff067e24 */ /* 0x000fe2000f8e00ff */
[----:B------:R-:W-:Y:S05]  /*5500*/  UMOV UR12, UR36 ;  /* 0x00000024000c7c82 */ /* 0x000fea0008000000 */
[----:B------:R-:W-:Y:S01]  /*5510*/  IMAD.U32 R7, RZ, RZ, UR4 ;  /* 0x00000004ff077e24 */ /* 0x000fe2000f8e00ff */
[----:B------:R-:W-:Y:S04]  /*5520*/  @!P1 R2UR UR4, R6 ;  /* 0x00000000060492ca */ /* 0x000fe800000e0000 */
[----:B------:R-:W-:Y:S11]  /*5530*/  @!P1 R2UR UR5, R7 ;  /* 0x00000000070592ca */ /* 0x000ff600000e0000 */
[----:B------:R-:W-:Y:S02]  /*5540*/  @!UPT UIADD3 URZ, UPT, UPT, URZ, URZ, URZ ;  /* 0x000000fffffff290 */ /* 0x000fe4000fffe0ff */
[----:B------:R-:W-:Y:S01]  /*5550*/  @!UP0 UTMALDG.3D [UR40], [UR4], desc[UR6] ;  /* 0x00000628040085b4 */ /* 0x000fe20008011000 */
[----:B------:R-:W-:Y:S05]  /*5560*/  VOTEU.ALL UP0, P1 ;  /* 0x0000000000ff7886 */ /* 0x000fea0000800000 */
[----:B------:R2:W-:Y:S01]  /*5570*/  @!UP0 UTMALDG.3D [UR8], [UR4], desc[UR6] ;  /* 0x00000608040085b4 */ /* 0x0005e20008011000 */
[----:B------:R3:W-:Y:S01]  /*5580*/  @!P1 SYNCS.ARRIVE.TRANS64.RED.A0TR RZ, [UR21+0x60], R0 ;  /* 0x00006000ffff99a7 */ /* 0x0007e20008300415 */
[----:B--2---:R-:W-:Y:S09]  /*5590*/  UPRMT UR4, UR47, 0x654, UR41 ;  /* 0x000006542f047896 */ /* 0x004ff20008000029 */
[----:B------:R-:W-:Y:S01]  /*55a0*/  SYNCS.ARRIVE.TRANS64.RED.A1T0 RZ, [UR4], RZ ;  /* 0x000000ffffff79a7 */ /* 0x000fe20008100404 */
[----:B------:R-:W2:Y:S02]  /*55b0*/  SYNCS.PHASECHK.TRANS64.TRYWAIT P0, [UR21+0x88], R4 ;  /* 0x00008804ff0075a7 */ /* 0x000ea40008001115 */
[----:B--23--:R-:W-:Y:S05]  /*55c0*/  @!P0 BRA `(.L_x_97) ;  /* 0x0000004400e88947 */ /* 0x00cfea0003800000 */
.L_x_192:
[----:B------:R-:W-:Y:S01]  /*55d0*/  @!P1 IADD3 R2, P0, PT, R12, 0x580, RZ ;  /* 0x000005800c029810 */ /* 0x000fe20007f1e0ff */
[----:B------:R-:W-:Y:S01]  /*55e0*/  VOTEU.ALL UP0, P1 ;  /* 0x0000000000ff7886 */ /* 0x000fe20000800000 */
[----:B------:R-:W-:Y:S01]  /*55f0*/  UMOV UR6, 0x0 ;  /* 0x0000000000067882 */ /* 0x000fe20000000000 */
[----:B------:R-:W-:Y:S01]  /*5600*/  UMOV UR7, 0x10000000 ;  /* 0x1000000000077882 */ /* 0x000fe20000000000 */
[----:B------:R-:W-:Y:S01]  /*5610*/  @!P1 R2UR UR5, R2 ;  /* 0x00000000020592ca */ /* 0x000fe200000e0000 */
[----:B--2---:R-:W-:Y:S01]  /*5620*/  @!P1 IMAD.X R0, RZ, RZ, R13, P0 ;  /* 0x000000ffff009224 */ /* 0x004fe200000e060d */
[----:B------:R-:W-:Y:S02]  /*5630*/  @!UP0 UIADD3 UR34, UPT, UPT, UR42, 0x10, URZ ;  /* 0x000000102a228890 */ /* 0x000fe4000fffe0ff */
[----:B------:R-:W-:Y:S02]  /*5640*/  @!UP0 UIADD3 UR32, UPT, UPT, UR21, 0x1200, URZ ;  /* 0x0000120015208890 */ /* 0x000fe4000fffe0ff */
[----:B------:R-:W-:Y:S01]  /*5650*/  @!P1 R2UR UR4, R0 ;  /* 0x00000000000492ca */ /* 0x000fe200000e0000 */
[----:B------:R-:W-:Y:S01]  /*5660*/  @!UP0 UIADD3 UR10, UPT, UPT, UR42, 0x50, URZ ;  /* 0x000000502a0a8890 */ /* 0x000fe2000fffe0ff */
[----:B------:R-:W-:Y:S01]  /*5670*/  @!P1 IMAD.MOV.U32 R0, RZ, RZ, 0x1000 ;  /* 0x00001000ff009424 */ /* 0x000fe200078e00ff */
[----:B------:R-:W-:Y:S01]  /*5680*/  @!UP0 UIADD3 UR8, UPT, UPT, UR21, 0x1a00, URZ ;  /* 0x00001a0015088890 */ /* 0x000fe2000fffe0ff */
[----:B------:R-:W-:Y:S01]  /*5690*/  VOTEU.ALL UP0, P1 ;  /* 0x0000000000ff7886 */ /* 0x000fe20000800000 */
[----:B------:R-:W-:Y:S02]  /*56a0*/  UMOV UR35, UR43 ;  /* 0x0000002b00237c82 */ /* 0x000fe40008000000 */
[----:B------:R-:W-:Y:S01]  /*56b0*/  IMAD.U32 R6, RZ, RZ, UR5 ;  /* 0x00000005ff067e24 */ /* 0x000fe2000f8e00ff */
[----:B------:R-:W-:Y:S01]  /*56c0*/  UMOV UR9, UR33 ;  /* 0x0000002100097c82 */ /* 0x000fe20008000000 */
[----:B------:R-:W-:Y:S01]  /*56d0*/  UMOV UR11, UR43 ;  /* 0x0000002b000b7c82 */ /* 0x000fe20008000000 */
[----:B------:R-:W-:Y:S03]  /*56e0*/  UMOV UR12, UR36 ;  /* 0x00000024000c7c82 */ /* 0x000fe60008000000 */
        /* <DEDUP_REMOVED lines=12> */
.L_x_194:
[----:B------:R-:W-:Y:S01]  /*57b0*/  @!P1 IADD3 R2, P0, PT, R12, 0x580, RZ ;  /* 0x000005800c029810 */ /* 0x000fe20007f1e0ff */
[----:B------:R-:W-:Y:S01]  /*57c0*/  VOTEU.ALL UP0, P1 ;  /* 0x0000000000ff7886 */ /* 0x000fe20000800000 */
[----:B------:R-:W-:Y:S01]  /*57d0*/  UMOV UR6, 0x0 ;  /* 0x0000000000067882 */ /* 0x000fe20000000000 */
[----:B------:R-:W-:Y:S01]  /*57e0*/  UMOV UR7, 0x10000000 ;  /* 0x1000000000077882 */ /* 0x000fe20000000000 */
[----:B------:R-:W-:Y:S01]  /*57f0*/  @!P1 R2UR UR5, R2 ;  /* 0x00000000020592ca */ /* 0x000fe200000e0000 */
[----:B--2---:R-:W-:Y:S01]  /*5800*/  @!P1 IMAD.X R0, RZ, RZ, R13, P0 ;  /* 0x000000ffff009224 */ /* 0x004fe200000e060d */
[----:B------:R-:W-:Y:S01]  /*5810*/  @!UP0 UIADD3 UR26, UPT, UPT, UR42, 0x20, URZ ;  /* 0x000000202a1a8890 */ /* 0x000fe2000fffe0ff */
[----:B------:R-:W-:Y:S01]  /*5820*/  VIADD R10, R10, 0x1 ;  /* 0x000000010a0a7836 */ /* 0x000fe20000000000 */
        /* <DEDUP_REMOVED lines=10> */
[----:B------:R-:W-:Y:S01]  /*58d0*/  UMOV UR11, UR43 ;  /* 0x0000002b000b7c82 */ /* 0x000fe20008000000 */
[----:B------:R-:W-:Y:S02]  /*58e0*/  UMOV UR12, UR36 ;  /* 0x00000024000c7c82 */ /* 0x000fe40008000000 */
        /* <DEDUP_REMOVED lines=12> */
.L_x_196:
[----:B------:R-:W-:Y:S01]  /*59b0*/  UIADD3 UR27, UPT, UPT, UR14, UR63, URZ ;  /* 0x0000003f0e1b7290 */ /* 0x000fe2000fffe0ff */
[----:B------:R-:W-:Y:S01]  /*59c0*/  @!P1 IADD3 R2, P0, PT, R12, 0x580, RZ ;  /* 0x000005800c029810 */ /* 0x000fe20007f1e0ff */
[----:B------:R-:W-:Y:S01]  /*59d0*/  UPLOP3.LUT UP3, UPT, UPT, UPT, UPT, 0x80, 0x8 ;  /* 0x000000000008789c */ /* 0x000fe20003f6f070 */
[----:B------:R-:W-:Y:S01]  /*59e0*/  R2UR UR24, R50 ;  /* 0x00000000321872ca */ /* 0x000fe200000e0000 */
[----:B------:R-:W-:Y:S01]  /*59f0*/  VOTEU.ALL UP0, P1 ;  /* 0x0000000000ff7886 */ /* 0x000fe20000800000 */
[----:B------:R-:W-:Y:S01]  /*5a00*/  @!P1 R2UR UR5, R2 ;  /* 0x00000000020592ca */ /* 0x000fe200000e0000 */
[----:B--2---:R-:W-:Y:S01]  /*5a10*/  @!P1 IMAD.X R0, RZ, RZ, R13, P0 ;  /* 0x000000ffff009224 */ /* 0x004fe200000e060d */
[----:B------:R-:W-:Y:S01]  /*5a20*/  UMOV UR6, 0x0 ;  /* 0x0000000000067882 */ /* 0x000fe20000000000 */
[----:B------:R-:W-:Y:S01]  /*5a30*/  UMOV UR7, 0x10000000 ;  /* 0x1000000000077882 */ /* 0x000fe20000000000 */
[----:B------:R-:W-:Y:S01]  /*5a40*/  @!UP0 UIADD3 UR18, UPT, UPT, UR42, 0x30, URZ ;  /* 0x000000302a128890 */ /* 0x000fe2000fffe0ff */
[----:B------:R-:W-:Y:S01]  /*5a50*/  ISETP.NE.AND P0, PT, R10, 0x2, PT ;  /* 0x000000020a00780c */ /* 0x000fe20003f05270 */
[----:B------:R-:W-:Y:S01]  /*5a60*/  @!UP0 UIADD3 UR16, UPT, UPT, UR21, 0x3200, URZ ;  /* 0x0000320015108890 */ /* 0x000fe2000fffe0ff */
[----:B------:R-:W-:Y:S01]  /*5a70*/  @!P1 R2UR UR4, R0 ;  /* 0x00000000000492ca */ /* 0x000fe200000e0000 */
[----:B------:R-:W-:Y:S01]  /*5a80*/  @!UP0 UIADD3 UR17, UPT, UPT, UR21, 0x78, URZ ;  /* 0x0000007815118890 */ /* 0x000fe2000fffe0ff */
[----:B------:R-:W-:Y:S01]  /*5a90*/  SEL R0, RZ, 0x1, P0 ;  /* 0x00000001ff007807 */ /* 0x000fe20000000000 */
[----:B------:R-:W-:Y:S01]  /*5aa0*/  @!UP0 UIADD3 UR10, UPT, UPT, UR42, 0x70, URZ ;  /* 0x000000702a0a8890 */ /* 0x000fe2000fffe0ff */
[----:B------:R-:W-:Y:S01]  /*5ab0*/  LOP3.LUT R11, R11, 0x1, RZ, 0x3c, !PT ;  /* 0x000000010b0b7812 */ /* 0x000fe200078e3cff */
[----:B------:R-:W-:Y:S01]  /*5ac0*/  @!UP0 UIADD3 UR8, UPT, UPT, UR21, 0x3a00, URZ ;  /* 0x00003a0015088890 */ /* 0x000fe2000fffe0ff */
[----:B------:R-:W-:Y:S01]  /*5ad0*/  IMAD.U32 R4, RZ, RZ, UR5 ;  /* 0x00000005ff047e24 */ /* 0x000fe2000f8e00ff */
[----:B------:R-:W-:Y:S01]  /*5ae0*/  VOTEU.ALL UP0, P1 ;  /* 0x0000000000ff7886 */ /* 0x000fe20000800000 */
[----:B------:R-:W-:Y:S01]  /*5af0*/  UMOV UR19, UR43 ;  /* 0x0000002b00137c82 */ /* 0x000fe20008000000 */
[----:B------:R-:W-:Y:S01]  /*5b00*/  UMOV UR20, UR36 ;  /* 0x0000002400147c82 */ /* 0x000fe20008000000 */
[----:B------:R-:W-:Y:S01]  /*5b10*/  UMOV UR11, UR43 ;  /* 0x0000002b000b7c82 */ /* 0x000fe20008000000 */
[----:B------:R-:W-:Y:S01]  /*5b20*/  UMOV UR12, UR36 ;  /* 0x00000024000c7c82 */ /* 0x000fe20008000000 */
[----:B------:R-:W-:Y:S01]  /*5b30*/  UMOV UR9, UR17 ;  /* 0x0000001100097c82 */ /* 0x000fe20008000000 */
[----:B------:R-:W-:Y:S01]  /*5b40*/  IMAD.U32 R5, RZ, RZ, UR4 ;  /* 0x00000004ff057e24 */ /* 0x000fe2000f8e00ff */
[----:B------:R-:W-:Y:S01]  /*5b50*/  @!P1 R2UR UR4, R4 ;  /* 0x00000000040492ca */ /* 0x000fe200000e0000 */
[----:B------:R-:W-:Y:S01]  /*5b60*/  UIADD3 UR26, UPT, UPT, UR13, UR24, URZ ;  /* 0x000000180d1a7290 */ /* 0x000fe2000fffe0ff */
[----:B------:R-:W-:Y:S01]  /*5b70*/  LOP3.LUT R9, R9, R0, RZ, 0x3c, !PT ;  /* 0x0000000009097212 */ /* 0x000fe200078e3cff */
[----:B------:R-:W-:Y:S01]  /*5b80*/  UMOV UR36, UR29 ;  /* 0x0000001d00247c82 */ /* 0x000fe20008000000 */
[----:B------:R-:W-:Y:S02]  /*5b90*/  @!P1 R2UR UR5, R5 ;  /* 0x00000000050592ca */ /* 0x000fe400000e0000 */
[----:B------:R-:W-:Y:S11]  /*5ba0*/  SEL R10, R10, RZ, P0 ;  /* 0x000000ff0a0a7207 */ /* 0x000ff60000000000 */
[----:B------:R2:W-:Y:S01]  /*5bb0*/  @!UP0 UTMALDG.3D [UR16], [UR4], desc[UR6] ;  /* 0x00000610040085b4 */ /* 0x0005e20008011000 */
[----:B------:R-:W-:Y:S05]  /*5bc0*/  VOTEU.ALL UP0, P1 ;  /* 0x0000000000ff7886 */ /* 0x000fea0000800000 */
[----:B------:R2:W-:Y:S01]  /*5bd0*/  @!UP0 UTMALDG.3D [UR8], [UR4], desc[UR6] ;  /* 0x00000608040085b4 */ /* 0x0005e20008011000 */
[----:B------:R2:W-:Y:S01]  /*5be0*/  @!P1 SYNCS.ARRIVE.TRANS64.RED.A0TR RZ, [UR21+0x78], R3 ;  /* 0x00007803ffff99a7 */ /* 0x0005e20008300415 */
[----:B------:R-:W-:Y:S01]  /*5bf0*/  SYNCS.ARRIVE.TRANS64.RED.A1T0 RZ, [UR39], RZ ;  /* 0x000000ffffff79a7 */ /* 0x000fe20008100427 */
[----:B------:R-:W-:Y:S05]  /*5c00*/  BRA.U UP2, `(.L_x_100) ;  /* 0xffffffed02e47547 */ /* 0x000fea000b83ffff */
[----:B------:R-:W-:-:S04]  /*5c10*/  SHF.L.U32 R2, R11, 0x1f, RZ ;  /* 0x0000001f0b027819 */ /* 0x000fc800000006ff */
[----:B------:R-:W3:Y:S02]  /*5c20*/  SYNCS.PHASECHK.TRANS64.TRYWAIT P0, [UR21+0x80], R2 ;  /* 0x00008002ff0075a7 */ /* 0x000ee40008001115 */
[----:B---3--:R-:W-:Y:S05]  /*5c30*/  @!P0 BRA `(.L_x_101) ;  /* 0x0000004000948947 */ /* 0x008fea0003800000 */
.L_x_198:
[----:B------:R-:W4:Y:S02]  /*5c40*/  SYNCS.PHASECHK.TRANS64.TRYWAIT P0, [UR21+0x88], R2 ;  /* 0x00008802ff0075a7 */ /* 0x000f240008001115 */
[----:B----4-:R-:W-:Y:S05]  /*5c50*/  @!P0 BRA `(.L_x_102) ;  /* 0x0000004000a48947 */ /* 0x010fea0003800000 */
.L_x_200:
[----:B------:R-:W4:Y:S02]  /*5c60*/  SYNCS.PHASECHK.TRANS64.TRYWAIT P0, [UR21+0x90], R2 ;  /* 0x00009002ff0075a7 */ /* 0x000f240008001115 */
[----:B----4-:R-:W-:Y:S05]  /*5c70*/  @!P0 BRA `(.L_x_103) ;  /* 0x0000004000b48947 */ /* 0x010fea0003800000 */
.L_x_202:
[----:B---3--:R-:W-:-:S07]  /*5c80*/  MOV R0, UR21 ;  /* 0x0000001500007c02 */ /* 0x008fce0008000f00 */
.L_x_104:
[----:B---3--:R-:W-:-:S04]  /*5c90*/  SHF.L.U32 R2, R11, 0x1f, RZ ;  /* 0x0000001f0b027819 */ /* 0x008fc800000006ff */
[----:B------:R3:W4:Y:S03]  /*5ca0*/  SYNCS.PHASECHK.TRANS64.TRYWAIT P0, [R0+URZ+0x98], R2 ;  /* 0x00009802000075a7 */ /* 0x00072600080011ff */
[----:B----4-:R-:W-:Y:S05]  /*5cb0*/  @!P0 NANOSLEEP.SYNCS 0x989680 ;  /* 0x009896800000895d */ /* 0x010fea0003900000 */
[----:B------:R-:W4:Y:S02]  /*5cc0*/  @!P0 SYNCS.PHASECHK.TRANS64 P0, [R0+URZ+0x98], R2 ;  /* 0x00009802000085a7 */ /* 0x000f2400080010ff */
[----:B-12-4-:R-:W-:Y:S05]  /*5cd0*/  @P0 EXIT ;  /* 0x000000000000094d */ /* 0x016fea0003800000 */
[----:B------:R-:W-:Y:S05]  /*5ce0*/  BRA `(.L_x_104) ;  /* 0xfffffffc00e87947 */ /* 0x000fea000383ffff */
.L_x_89:
[----:B------:R-:W-:-:S06]  /*5cf0*/  UISETP.GE.AND UP0, UPT, UR18, 0x4, UPT ;  /* 0x000000041200788c */ /* 0x000fcc000bf06270 */
[----:B------:R-:W-:-:S13]  /*5d00*/  PLOP3.LUT P0, PT, PT, PT, UP0, 0x80, 0x8 ;  /* 0x000000000008781c */ /* 0x000fda0003f0f008 */
[----:B-1----:R-:W-:Y:S05]  /*5d10*/  @!P0 EXIT ;  /* 0x000000000000894d */ /* 0x002fea0003800000 */
[----:B------:R-:W-:Y:S01]  /*5d20*/  BAR.SYNC.DEFER_BLOCKING 0x6, 0xa0 ;  /* 0x0182800000007b1d */ /* 0x000fe20000010000 */
[C---:B------:R-:W-:Y:S01]  /*5d30*/  IMAD.SHL.U32 R45, R60.reuse, 0x10, RZ ;  /* 0x000000103c2d7824 */ /* 0x040fe200078e00ff */
[C---:B------:R-:W-:Y:S01]  /*5d40*/  SHF.L.U32 R3, R47.reuse, 0x15, RZ ;  /* 0x000000152f037819 */ /* 0x040fe200000006ff */
[C---:B------:R-:W-:Y:S02]  /*5d50*/  IMAD.U32 R23, R60.reuse, 0x10000, RZ ;  /* 0x000100003c177824 */ /* 0x040fe400078e00ff */
[----:B------:R-:W-:Y:S02]  /*5d60*/  HFMA2 R59, -RZ, RZ, 0, 5.9604644775390625e-08 ;  /* 0x00000001ff3b7431 */ /* 0x000fe400000001ff */
[----:B------:R-:W-:Y:S01]  /*5d70*/  IMAD.SHL.U32 R2, R60, 0x2, RZ ;  /* 0x000000023c027824 */ /* 0x000fe200078e00ff */
[----:B------:R-:W-:Y:S01]  /*5d80*/  UMOV UR43, 0x400 ;  /* 0x00000400002b7882 */ /* 0x000fe20000000000 */
[----:B------:R-:W1:Y:S01]  /*5d90*/  LDCU.64 UR4, c[0x0][0x890] ;  /* 0x00011200ff0477ac */ /* 0x000e620008000a00 */
[----:B------:R-:W2:Y:S01]  /*5da0*/  LDC.64 R42, c[0x0][0x8b0] ;  /* 0x00022c00ff2a7b82 */ /* 0x000ea20000000a00 */
[----:B------:R-:W-:Y:S01]  /*5db0*/  IMAD.SHL.U32 R6, R47, 0x200, RZ ;  /* 0x000002002f067824 */ /* 0x000fe200078e00ff */
[C---:B------:R-:W-:Y:S01]  /*5dc0*/  LOP3.LUT R7, R45.reuse, 0x40, RZ, 0xc0, !PT ;  /* 0x000000402d077812 */ /* 0x040fe200078ec0ff */
[----:B------:R-:W-:Y:S01]  /*5dd0*/  ULEA UR43, UR47, UR43, 0x18 ;  /* 0x0000002b2f2b7291 */ /* 0x000fe2000f8ec0ff */
[----:B------:R-:W-:Y:S01]  /*5de0*/  LOP3.LUT R44, R45, 0x5b0, RZ, 0xc0, !PT ;  /* 0x000005b02d2c7812 */ /* 0x000fe200078ec0ff */
[----:B------:R-:W-:Y:S01]  /*5df0*/  IMAD.MOV.U32 R22, RZ, RZ, RZ ;  /* 0x000000ffff167224 */ /* 0x000fe200078e00ff */
[----:B------:R-:W-:Y:S01]  /*5e00*/  LOP3.LUT R3, R3, 0x200000, RZ, 0xc0, !PT ;  /* 0x0020000003037812 */ /* 0x000fe200078ec0ff */
[----:B------:R-:W-:Y:S01]  /*5e10*/  IMAD.MOV.U32 R58, RZ, RZ, RZ ;  /* 0x000000ffff3a7224 */ /* 0x000fe200078e00ff */
[----:B------:R-:W3:Y:S01]  /*5e20*/  LDC.64 R40, c[0x0][0x8a8] ;  /* 0x00022a00ff287b82 */ /* 0x000ee20000000a00 */
[----:B------:R-:W-:Y:S01]  /*5e30*/  LOP3.LUT R2, R7, 0x8, R2, 0xf8, !PT ;  /* 0x0000000807027812 */ /* 0x000fe200078ef802 */
[----:B------:R-:W-:Y:S01]  /*5e40*/  IMAD.MOV.U32 R55, RZ, RZ, RZ ;  /* 0x000000ffff377224 */ /* 0x000fe200078e00ff */
[----:B------:R-:W-:Y:S01]  /*5e50*/  LOP3.LUT R44, R44, 0x200, R6, 0xf8, !PT ;  /* 0x000002002c2c7812 */ /* 0x000fe200078ef806 */
[----:B------:R-:W4:Y:S01]  /*5e60*/  LDCU UR60, c[0x0][0x370] ;  /* 0x00006e00ff3c77ac */ /* 0x000f220008000800 */
[----:B------:R-:W-:-:S02]  /*5e70*/  LOP3.LUT R23, R3, 0x400000, R23, 0xf8, !PT ;  /* 0x0040000003177812 */ /* 0x000fc400078ef817 */
[----:B------:R-:W-:Y:S01]  /*5e80*/  LOP3.LUT P0, RZ, R45, 0x40, RZ, 0xc0, !PT ;  /* 0x000000402dff7812 */ /* 0x000fe2000780c0ff */
[----:B------:R-:W4:Y:S01]  /*5e90*/  LDS R0, [UR43+0x160] ;  /* 0x0001602bff007984 */ /* 0x000f220008000800 */
[----:B-1----:R-:W-:Y:S01]  /*5ea0*/  IMAD.U32 R49, RZ, RZ, UR4 ;  /* 0x00000004ff317e24 */ /* 0x002fe2000f8e00ff */
[----:B------:R-:W-:Y:S01]  /*5eb0*/  UIADD3 UR4, UPT, UPT, UR43, 0x200, URZ ;  /* 0x000002002b047890 */ /* 0x000fe2000fffe0ff */
[----:B------:R-:W-:Y:S01]  /*5ec0*/  LOP3.LUT R44, R44, R2, RZ, 0xfc, !PT ;  /* 0x000000022c2c7212 */ /* 0x000fe200078efcff */
[----:B------:R-:W-:Y:S01]  /*5ed0*/  IMAD.U32 R48, RZ, RZ, UR5 ;  /* 0x00000005ff307e24 */ /* 0x000fe2000f8e00ff */
[----:B------:R-:W-:Y:S01]  /*5ee0*/  P2R R2, PR, RZ, 0x1 ;  /* 0x00000001ff027803 */ /* 0x000fe20000000000 */
[----:B------:R-:W1:Y:S01]  /*5ef0*/  LDCU UR42, c[0x0][0xb0c] ;  /* 0x00016180ff2a77ac */ /* 0x000e620008000800 */
[----:B------:R-:W-:Y:S01]  /*5f00*/  LOP3.LUT R60, R60, 0x60, RZ, 0xc0, !PT ;  /* 0x000000603c3c7812 */ /* 0x000fe200078ec0ff */
[----:B------:R-:W-:Y:S01]  /*5f10*/  IMAD.U32 R52, RZ, RZ, UR4 ;  /* 0x00000004ff347e24 */ /* 0x000fe2000f8e00ff */
[----:B------:R-:W-:Y:S01]  /*5f20*/  MOV R57, RZ ;  /* 0x000000ff00397202 */ /* 0x000fe20000000f00 */
[----:B------:R-:W1:Y:S01]  /*5f30*/  LDCU UR39, c[0x0][0xb30] ;  /* 0x00016600ff2777ac */ /* 0x000e620008000800 */
[----:B------:R-:W1:Y:S01]  /*5f40*/  LDCU.64 UR54, c[0x0][0x888] ;  /* 0x00011100ff3677ac */ /* 0x000e620008000a00 */
[----:B------:R-:W1:Y:S01]  /*5f50*/  LDCU.64 UR40, c[0x0][0xb28] ;  /* 0x00016500ff2877ac */ /* 0x000e620008000a00 */
[----:B------:R-:W1:Y:S01]  /*5f60*/  LDCU.128 UR56, c[0x0][0xb10] ;  /* 0x00016200ff3877ac */ /* 0x000e620008000c00 */
[----:B------:R-:W1:Y:S01]  /*5f70*/  LDCU UR53, c[0x0][0x374] ;  /* 0x00006e80ff3577ac */ /* 0x000e620008000800 */
[----:B------:R-:W-:Y:S01]  /*5f80*/  UMOV UR52, URZ ;  /* 0x000000ff00347c82 */ /* 0x000fe20008000000 */
[----:B------:R-:W-:Y:S01]  /*5f90*/  UMOV UR46, URZ ;  /* 0x000000ff002e7c82 */ /* 0x000fe20008000000 */
[----:B-1234-:R-:W-:-:S07]  /*5fa0*/  IMAD.IADD R23, R0, 0x1, R23 ;  /* 0x0000000100177824 */ /* 0x01efce00078e0217 */
.L_x_148:
[----:B------:R-:W-:Y:S02]  /*5fb0*/  LEA R3, R55, UR43, 0x3 ;  /* 0x0000002b37037c11 */ /* 0x000fe4000f8e18ff */
[----:B------:R-:W-:Y:S02]  /*5fc0*/  SHF.L.U32 R0, R57, 0x1f, RZ ;  /* 0x0000001f39007819 */ /* 0x000fe400000006ff */
[----:B-1----:R-:W-:Y:S02]  /*5fd0*/  LEA R4, R55, UR43, 0x4 ;  /* 0x0000002b37047c11 */ /* 0x002fe4000f8e20ff */
[----:B------:R-:W1:Y:S02]  /*5fe0*/  SYNCS.PHASECHK.TRANS64.TRYWAIT P0, [R3+URZ+0xb0], R0 ;  /* 0x0000b000030075a7 */ /* 0x000e6400080011ff */
[----:B-1----:R-:W-:Y:S05]  /*5ff0*/  @!P0 BRA `(.L_x_105) ;  /* 0x0000003c00ec8947 */ /* 0x002fea0003800000 */
.L_x_203:
[----:B------:R-:W2:Y:S01]  /*6000*/  LDS.128 R4, [R4+0x140] ;  /* 0x0001400004047984 */ /* 0x000ea20000000c00 */
[----:B------:R-:W-:Y:S01]  /*6010*/  UISETP.GE.AND UP0, UPT, UR45, 0x1, UPT ;  /* 0x000000012d00788c */ /* 0x000fe2000bf06270 */
[----:B------:R-:W-:Y:S01]  /*6020*/  @!PT LDS RZ, [RZ] ;  /* 0x00000000fffff984 */ /* 0x000fe20000000800 */
[----:B------:R-:W-:Y:S01]  /*6030*/  @!PT LDS RZ, [RZ] ;  /* 0x00000000fffff984 */ /* 0x000fe20000000800 */
[----:B------:R-:W-:Y:S01]  /*6040*/  @!PT LDS RZ, [RZ] ;  /* 0x00000000fffff984 */ /* 0x000fe20000000800 */
[----:B------:R-:W-:Y:S01]  /*6050*/  @!PT LDS RZ, [RZ] ;  /* 0x00000000fffff984 */ /* 0x000fe20000000800 */
[----:B------:R3:W-:Y:S06]  /*6060*/  MEMBAR.ALL.CTA ;  /* 0x0000000000007992 */ /* 0x0007ec0000008000 */
[----:B---3--:R-:W3:Y:S01]  /*6070*/  FENCE.VIEW.ASYNC.S ;  /* 0x00000000000073c6 */ /* 0x008ee20000000000 */
[----:B--2---:R-:W-:Y:S11]  /*6080*/  LOP3.LUT P0, RZ, R6, 0x1, RZ, 0xc0, !PT ;  /* 0x0000000106ff7812 */ /* 0x004ff6000780c0ff */
[----:B------:R-:W-:Y:S02]  /*6090*/  @!UPT UIADD3 URZ, UPT, UPT, URZ, URZ, URZ ;  /* 0x000000fffffff290 */ /* 0x000fe4000fffe0ff */
[----:B---3--:R-:W-:Y:S01]  /*60a0*/  VOTEU.ANY UP1, P0 ;  /* 0x0000000000ff7886 */ /* 0x008fe20000020100 */
[----:B------:R-:W-:Y:S01]  /*60b0*/  PLOP3.LUT P0, PT, PT, PT, UP1, 0x80, 0x8 ;  /* 0x000000000008781c */ /* 0x000fe20003f0f018 */
[----:B------:R-:W-:Y:S11]  /*60c0*/  UP2UR UR62, UPR, URZ, 0x2 ;  /* 0x00000002ff3e7883 */ /* 0x000ff60008000000 */
[----:B------:R-:W-:Y:S01]  /*60d0*/  @!UPT UIADD3 URZ, UPT, UPT, URZ, URZ, URZ ;  /* 0x000000fffffff290 */ /* 0x000fe2000fffe0ff */
[----:B-1----:R-:W-:Y:S02]  /*60e0*/  @P0 SHF.R.U32.HI R0, RZ, 0x10, R5 ;  /* 0x00000010ff000819 */ /* 0x002fe40000011605 */
        /* <DEDUP_REMOVED lines=12> */
[----:B------:R-:W2:Y:S01]  /*61b0*/  LDCU UR12, c[0x0][0xb20] ;  /* 0x00016400ff0c77ac */ /* 0x000ea20008000800 */
[----:B------:R-:W-:Y:S02]  /*61c0*/  UIMAD.WIDE.U32 UR4, UR53, UR59, URZ ;  /* 0x0000003b350472a5 */ /* 0x000fe4000f8e00ff */
[----:B------:R-:W-:Y:S02]  /*61d0*/  UIMAD.WIDE.U32 UR6, UR60, UR56, URZ ;  /* 0x000000383c0672a5 */ /* 0x000fe4000f8e00ff */
[----:B------:R-:W-:Y:S02]  /*61e0*/  UISETP.NE.AND UP0, UPT, UR58, 0x1, UPT ;  /* 0x000000013a00788c */ /* 0x000fe4000bf05270 */
[----:B------:R-:W-:Y:S02]  /*61f0*/  UIMAD.WIDE.U32 UR8, UR37, UR59, URZ ;  /* 0x0000003b250872a5 */ /* 0x000fe4000f8e00ff */
[----:B------:R-:W-:Y:S02]  /*6200*/  UIMAD.WIDE.U32 UR10, UR38, UR56, URZ ;  /* 0x00000038260a72a5 */ /* 0x000fe4000f8e00ff */
[----:B------:R-:W-:Y:S02]  /*6210*/  UISETP.NE.AND UP1, UPT, UR42, 0x1, UPT ;  /* 0x000000012a00788c */ /* 0x000fe4000bf25270 */
[----:B------:R-:W-:Y:S01]  /*6220*/  UISETP.NE.AND UP2, UPT, UR45, 0x1, UPT ;  /* 0x000000012d00788c */ /* 0x000fe2000bf45270 */
[----:B------:R-:W-:Y:S02]  /*6230*/  UMOV UR4, UR5 ;  /* 0x0000000500047c82 */ /* 0x000fe40008000000 */
[----:B--2---:R-:W-:Y:S03]  /*6240*/  USHF.R.U32.HI UR5, URZ, UR12, UR4 ;  /* 0x0000000cff057299 */ /* 0x004fe60008011604 */
[----:B------:R-:W-:Y:S02]  /*6250*/  UMOV UR4, UR7 ;  /* 0x0000000700047c82 */ /* 0x000fe40008000000 */
[----:B------:R-:W-:Y:S02]  /*6260*/  USHF.R.U32.HI UR7, URZ, UR57, UR4 ;  /* 0x00000039ff077299 */ /* 0x000fe40008011604 */
[----:B------:R-:W-:Y:S02]  /*6270*/  USEL UR4, UR53, UR5, !UP0 ;  /* 0x0000000535047287 */ /* 0x000fe4000c000000 */
[----:B------:R-:W-:Y:S01]  /*6280*/  USEL UR7, UR60, UR7, !UP1 ;  /* 0x000000073c077287 */ /* 0x000fe2000c800000 */
[----:B------:R-:W-:Y:S01]  /*6290*/  UMOV UR5, UR9 ;  /* 0x0000000900057c82 */ /* 0x000fe20008000000 */
[----:B------:R-:W-:Y:S02]  /*62a0*/  UIMAD.WIDE.U32 UR8, UR4, UR40, URZ ;  /* 0x00000028040872a5 */ /* 0x000fe4000f8e00ff */
[----:B------:R-:W-:Y:S03]  /*62b0*/  USHF.R.U32.HI UR6, URZ, UR12, UR5 ;  /* 0x0000000cff067299 */ /* 0x000fe60008011605 */
[----:B------:R-:W-:Y:S01]  /*62c0*/  UMOV UR5, UR11 ;  /* 0x0000000b00057c82 */ /* 0x000fe20008000000 */
[----:B------:R-:W-:Y:S02]  /*62d0*/  UIMAD.WIDE.U32 UR10, UR7, UR40, URZ ;  /* 0x00000028070a72a5 */ /* 0x000fe4000f8e00ff */
[----:B------:R-:W-:Y:S02]  /*62e0*/  USHF.R.U32.HI UR12, URZ, UR57, UR5 ;  /* 0x00000039ff0c7299 */ /* 0x000fe40008011605 */
[----:B------:R-:W-:Y:S01]  /*62f0*/  USEL UR6, UR37, UR6, !UP0 ;  /* 0x0000000625067287 */ /* 0x000fe2000c000000 */
[----:B------:R-:W-:Y:S02]  /*6300*/  UMOV UR5, UR9 ;  /* 0x0000000900057c82 */ /* 0x000fe40008000000 */
[----:B------:R-:W-:Y:S01]  /*6310*/  UMOV UR10, UR11 ;  /* 0x0000000b000a7c82 */ /* 0x000fe20008000000 */
[----:B------:R-:W-:Y:S02]  /*6320*/  @UP2 USHF.R.U32.HI UR4, URZ, UR41, UR5 ;  /* 0x00000029ff042299 */ /* 0x000fe40008011605 */
[----:B------:R-:W-:Y:S02]  /*6330*/  @UP2 USHF.R.U32.HI UR7, URZ, UR41, UR10 ;  /* 0x00000029ff072299 */ /* 0x000fe4000801160a */
[----:B------:R-:W-:Y:S02]  /*6340*/  UIMAD UR4, UR45, UR4, URZ ;  /* 0x000000042d0472a4 */ /* 0x000fe4000f8e02ff */
[----:B------:R-:W-:Y:S02]  /*6350*/  UIMAD.WIDE.U32 UR10, UR6, UR40, URZ ;  /* 0x00000028060a72a5 */ /* 0x000fe4000f8e00ff */
[----:B------:R-:W-:Y:S02]  /*6360*/  USEL UR5, UR38, UR12, !UP1 ;  /* 0x0000000c26057287 */ /* 0x000fe4000c800000 */
[----:B------:R-:W-:Y:S02]  /*6370*/  UIMAD UR8, UR45, UR7, URZ ;  /* 0x000000072d0872a4 */ /* 0x000fe4000f8e02ff */
[----:B------:R-:W-:Y:S03]  /*6380*/  UISETP.GE.AND UP0, UPT, UR6, UR4, UPT ;  /* 0x000000040600728c */ /* 0x000fe6000bf06270 */
[----:B------:R-:W-:Y:S01]  /*6390*/  UMOV UR4, UR11 ;  /* 0x0000000b00047c82 */ /* 0x000fe20008000000 */
[----:B------:R-:W-:Y:S02]  /*63a0*/  UISETP.GE.OR UP0, UPT, UR5, UR8, UP0 ;  /* 0x000000080500728c */ /* 0x000fe40008706670 */
[----:B------:R-:W-:Y:S02]  /*63b0*/  USHF.R.U32.HI UR4, URZ, UR41, UR4 ;  /* 0x00000029ff047299 */ /* 0x000fe40008011604 */
[----:B------:R-:W-:Y:S02]  /*63c0*/  UIMAD.WIDE.U32 UR8, UR5, UR40, URZ ;  /* 0x00000028050872a5 */ /* 0x000fe4000f8e00ff */
[----:B------:R-:W-:Y:S02]  /*63d0*/  USEL UR11, UR6, UR4, !UP2 ;  /* 0x00000004060b7287 */ /* 0x000fe4000d000000 */
[----:B------:R-:W-:Y:S02]  /*63e0*/  UIADD3 UR8, UPT, UPT, -UR5, URZ, URZ ;  /* 0x000000ff05087290 */ /* 0x000fe4000fffe1ff */
[----:B------:R-:W-:Y:S01]  /*63f0*/  UIADD3 UR10, UPT, UPT, -UR11, URZ, URZ ;  /* 0x000000ff0b0a7290 */ /* 0x000fe2000fffe1ff */
[----:B------:R-:W-:Y:S01]  /*6400*/  @!UP0 UMOV UR4, UR9 ;  /* 0x0000000900048c82 */ /* 0x000fe20008000000 */
[----:B------:R-:W-:Y:S02]  /*6410*/  UIADD3 UR9, UPT, UPT, -UR6, URZ, URZ ;  /* 0x000000ff06097290 */ /* 0x000fe4000fffe1ff */
[----:B------:R-:W-:Y:S02]  /*6420*/  @!UP0 USHF.R.U32.HI UR4, URZ, UR41, UR4 ;  /* 0x00000029ff048299 */ /* 0x000fe40008011604 */
[----:B------:R-:W-:Y:S02]  /*6430*/  UIMAD UR10, UR45, UR10, UR6 ;  /* 0x0000000a2d0a72a4 */ /* 0x000fe4000f8e0206 */
[----:B------:R-:W-:Y:S04]  /*6440*/  @!UP0 USEL UR4, UR5, UR4, !UP2 ;  /* 0x0000000405048287 */ /* 0x000fe8000d000000 */
[----:B------:R-:W-:Y:S02]  /*6450*/  @!UP0 UIMAD UR10, UR7, UR10, UR4 ;  /* 0x0000000a070a82a4 */ /* 0x000fe4000f8e0204 */
[----:B------:R-:W-:Y:S02]  /*6460*/  @!UP0 UIADD3 UR11, UPT, UPT, UR11, -UR4, URZ ;  /* 0x800000040b0b8290 */ /* 0x000fe4000fffe0ff */
[----:B------:R-:W-:Y:S02]  /*6470*/  UIMAD UR7, UR42, UR8, UR38 ;  /* 0x000000082a0772a4 */ /* 0x000fe4000f8e0226 */
[----:B------:R-:W-:Y:S02]  /*6480*/  @!UP0 UIMAD UR6, UR11, UR45, UR5 ;  /* 0x0000002d0b0682a4 */ /* 0x000fe4000f8e0205 */
[----:B------:R-:W-:Y:S01]  /*6490*/  UIMAD UR4, UR58, UR9, UR37 ;  /* 0x000000093a0472a4 */ /* 0x000fe2000f8e0225 */
[----:B------:R-:W-:Y:S02]  /*64a0*/  @!UP0 UMOV UR5, UR10 ;  /* 0x0000000a00058c82 */ /* 0x000fe40008000000 */
[----:B------:R-:W-:Y:S02]  /*64b0*/  UIMAD UR38, UR5, UR42, UR7 ;  /* 0x0000002a052672a4 */ /* 0x000fe4000f8e0207 */
[----:B------:R-:W-:Y:S11]  /*64c0*/  UIMAD UR37, UR6, UR58, UR4 ;  /* 0x0000003a062572a4 */ /* 0x000ff6000f8e0204 */
[----:B------:R-:W-:Y:S01]  /*64d0*/  @!UPT UIADD3 URZ, UPT, UPT, URZ, URZ, URZ ;  /* 0x000000fffffff290 */ /* 0x000fe2000fffe0ff */
.L_x_106:
[----:B------:R-:W-:Y:S01]  /*64e0*/  UISETP.NE.AND UP0, UPT, UR39, 0x1, UPT ;  /* 0x000000012700788c */ /* 0x000fe2000bf05270 */
[----:B------:R-:W-:Y:S01]  /*64f0*/  LOP3.LUT P0, RZ, R52, 0x90, RZ, 0xc0, !PT ;  /* 0x0000009034ff7812 */ /* 0x000fe2000780c0ff */
[----:B------:R-:W-:Y:S01]  /*6500*/  USHF.L.U32 UR50, UR27, 0x6, URZ ;  /* 0x000000061b327899 */ /* 0x000fe200080006ff */
[----:B------:R-:W-:Y:S01]  /*6510*/  BSSY.RECONVERGENT B6, `(.L_x_107) ;  /* 0x0000034000067945 */ /* 0x000fe20003800200 */
[----:B------:R-:W-:Y:S01]  /*6520*/  USHF.L.U32 UR49, UR26, 0x7, URZ ;  /* 0x000000071a317899 */ /* 0x000fe200080006ff */
[----:B------:R-:W-:Y:S06]  /*6530*/  IADD3 R55, PT, PT, R55, 0x1, RZ ;  /* 0x0000000137377810 */ /* 0x000fec0007ffe0ff */
[----:B------:R-:W2:Y:S01]  /*6540*/  @!UP0 LDCU.128 UR12, c[0x0][0xb10] ;  /* 0x00016200ff0c87ac */ /* 0x000ea20008000c00 */
[----:B------:R-:W3:Y:S01]  /*6550*/  @!UP0 LDCU UR5, c[0x0][0xb0c] ;  /* 0x00016180ff0587ac */ /* 0x000ee20008000800 */
[----:B------:R-:W4:Y:S01]  /*6560*/  @!UP0 LDCU UR10, c[0x0][0xb20] ;  /* 0x00016400ff0a87ac */ /* 0x000f220008000800 */
[----:B--2---:R-:W-:Y:S02]  /*6570*/  UIMAD.WIDE.U32 UR8, UR38, UR12, URZ ;  /* 0x0000000c260872a5 */ /* 0x004fe4000f8e00ff */
[----:B------:R-:W-:Y:S02]  /*6580*/  UIMAD.WIDE.U32 UR6, UR37, UR15, URZ ;  /* 0x0000000f250672a5 */ /* 0x000fe4000f8e00ff */
[----:B------:R-:W-:Y:S03]  /*6590*/  @!UP0 UISETP.NE.AND UP1, UPT, UR14, 0x1, UPT ;  /* 0x000000010e00888c */ /* 0x000fe6000bf25270 */
[----:B------:R-:W-:Y:S01]  /*65a0*/  @!UP0 UMOV UR4, UR9 ;  /* 0x0000000900048c82 */ /* 0x000fe20008000000 */
[----:B---3--:R-:W-:Y:S02]  /*65b0*/  @!UP0 UISETP.NE.AND UP2, UPT, UR5, 0x1, UPT ;  /* 0x000000010500888c */ /* 0x008fe4000bf45270 */
[----:B------:R-:W-:Y:S01]  /*65c0*/  @!UP0 USHF.R.U32.HI UR4, URZ, UR13, UR4 ;  /* 0x0000000dff048299 */ /* 0x000fe20008011604 */
[----:B------:R-:W-:Y:S02]  /*65d0*/  @!UP0 UMOV UR6, UR7 ;  /* 0x0000000700068c82 */ /* 0x000fe40008000000 */
[----:B----4-:R-:W-:Y:S02]  /*65e0*/  @!UP0 USHF.R.U32.HI UR6, URZ, UR10, UR6 ;  /* 0x0000000aff068299 */ /* 0x010fe40008011606 */
[----:B------:R-:W-:Y:S02]  /*65f0*/  @!UP0 USEL UR7, UR38, UR4, !UP2 ;  /* 0x0000000426078287 */ /* 0x000fe4000d000000 */
[----:B------:R-:W-:Y:S04]  /*6600*/  @!UP0 USEL UR6, UR37, UR6, !UP1 ;  /* 0x0000000625068287 */ /* 0x000fe8000c800000 */
[----:B------:R-:W-:Y:S02]  /*6610*/  @!UP0 UIADD3 UR4, UPT, UPT, -UR7, UR6, URZ ;  /* 0x0000000607048290 */ /* 0x000fe4000fffe1ff */
[----:B------:R-:W-:Y:S02]  /*6620*/  @!UP0 UIADD3 UR6, UPT, UPT, UR7, -UR6, URZ ;  /* 0x8000000607068290 */ /* 0x000fe4000fffe0ff */
[----:B------:R-:W-:Y:S02]  /*6630*/  @!UP0 UIMAD UR38, UR4, UR5, UR38 ;  /* 0x00000005042682a4 */ /* 0x000fe4000f8e0226 */
[----:B------:R-:W-:Y:S01]  /*6640*/  @!UP0 UIMAD UR37, UR6, UR14, UR37 ;  /* 0x0000000e062582a4 */ /* 0x000fe2000f8e0225 */
[----:B------:R-:W-:Y:S11]  /*6650*/  @!P0 BRA `(.L_x_108) ;  /* 0x00000000007c8947 */ /* 0x000ff60003800000 */
[----:B------:R-:W2:Y:S01]  /*6660*/  LDCU.64 UR8, c[0x4][0x80] ;  /* 0x01001000ff0877ac */ /* 0x000ea20008000a00 */
[----:B------:R-:W-:Y:S01]  /*6670*/  MOV R2, 0x0 ;  /* 0x0000000000027802 */ /* 0x000fe20000000f00 */
[----:B------:R-:W-:Y:S02]  /*6680*/  HFMA2 R12, -RZ, RZ, 0, 5.9604644775390625e-08 ;  /* 0x00000001ff0c7431 */ /* 0x000fe400000001ff */
[----:B------:R-:W-:Y:S01]  /*6690*/  IMAD.MOV.U32 R8, RZ, RZ, 0x70 ;  /* 0x00000070ff087424 */ /* 0x000fe200078e00ff */
[----:B------:R3:W4:Y:S01]  /*66a0*/  LDC.64 R14, c[0x4][R2] ;  /* 0x01000000020e7b82 */ /* 0x0007220000000a00 */
[----:B------:R-:W1:Y:S01]  /*66b0*/  LDCU.64 UR6, c[0x4][0x88] ;  /* 0x01001100ff0677ac */ /* 0x000e620008000a00 */
[----:B------:R-:W-:Y:S01]  /*66c0*/  IMAD.MOV.U32 R13, RZ, RZ, RZ ;  /* 0x000000ffff0d7224 */ /* 0x000fe200078e00ff */
[----:B------:R-:W1:Y:S01]  /*66d0*/  LDCU.64 UR4, c[0x4][0x8] ;  /* 0x01000100ff0477ac */ /* 0x000e620008000a00 */
[----:B--2---:R-:W-:Y:S01]  /*66e0*/  MOV R5, UR9 ;  /* 0x0000000900057c02 */ /* 0x004fe20008000f00 */
[----:B------:R-:W-:Y:S01]  /*66f0*/  IMAD.U32 R4, RZ, RZ, UR8 ;  /* 0x00000008ff047e24 */ /* 0x000fe2000f8e00ff */
[----:B-1----:R-:W-:Y:S01]  /*6700*/  MOV R7, UR7 ;  /* 0x0000000700077c02 */ /* 0x002fe20008000f00 */
[----:B------:R-:W-:Y:S01]  /*6710*/  IMAD.U32 R6, RZ, RZ, UR6 ;  /* 0x00000006ff067e24 */ /* 0x000fe2000f8e00ff */
[----:B------:R-:W-:Y:S01]  /*6720*/  MOV R11, UR5 ;  /* 0x00000005000b7c02 */ /* 0x000fe20008000f00 */
[----:B------:R-:W-:Y:S02]  /*6730*/  IMAD.U32 R10, RZ, RZ, UR4 ;  /* 0x00000004ff0a7e24 */ /* 0x000fe4000f8e00ff */
[----:B------:R-:W-:Y:S07]  /*6740*/  LEPC R20, `(.L_x_109) ;  /* 0x000000001014794e */ /* 0x000fee0000000000 */
[----:B---345:R-:W-:Y:S05]  /*6750*/  CALL.ABS.NOINC R14 ;  /* 0x000000000e007343 */ /* 0x038fea0003c00000 */
.L_x_109:
[----:B------:R-:W1:Y:S01]  /*6760*/  LDCU.64 UR8, c[0x4][0x80] ;  /* 0x01001000ff0877ac */ /* 0x000e620008000a00 */
[----:B------:R-:W2:Y:S01]  /*6770*/  LDC.64 R2, c[0x4][R2] ;  /* 0x0100000002027b82 */ /* 0x000ea20000000a00 */
[----:B------:R-:W-:Y:S02]  /*6780*/  HFMA2 R12, -RZ, RZ, 0, 5.9604644775390625e-08 ;  /* 0x00000001ff0c7431 */ /* 0x000fe400000001ff */
[----:B------:R-:W-:Y:S02]  /*6790*/  IMAD.MOV.U32 R8, RZ, RZ, 0x70 ;  /* 0x00000070ff087424 */ /* 0x000fe400078e00ff */
[----:B------:R-:W-:Y:S01]  /*67a0*/  IMAD.MOV.U32 R13, RZ, RZ, RZ ;  /* 0x000000ffff0d7224 */ /* 0x000fe200078e00ff */
[----:B------:R-:W3:Y:S01]  /*67b0*/  LDCU.64 UR6, c[0x4][0x88] ;  /* 0x01001100ff0677ac */ /* 0x000ee20008000a00 */
[----:B------:R-:W4:Y:S01]  /*67c0*/  LDCU.64 UR4, c[0x4][0x8] ;  /* 0x01000100ff0477ac */ /* 0x000f220008000a00 */
[----:B-1----:R-:W-:Y:S02]  /*67d0*/  MOV R4, UR8 ;  /* 0x0000000800047c02 */ /* 0x002fe40008000f00 */
[----:B------:R-:W-:Y:S02]  /*67e0*/  MOV R5, UR9 ;  /* 0x0000000900057c02 */ /* 0x000fe40008000f00 */
[----:B---3--:R-:W-:Y:S01]  /*67f0*/  MOV R7, UR7 ;  /* 0x0000000700077c02 */ /* 0x008fe20008000f00 */
[----:B------:R-:W-:Y:S01]  /*6800*/  IMAD.U32 R6, RZ, RZ, UR6 ;  /* 0x00000006ff067e24 */ /* 0x000fe2000f8e00ff */
[----:B----4-:R-:W-:Y:S01]  /*6810*/  MOV R11, UR5 ;  /* 0x00000005000b7c02 */ /* 0x010fe20008000f00 */
[----:B------:R-:W-:Y:S02]  /*6820*/  IMAD.U32 R10, RZ, RZ, UR4 ;  /* 0x00000004ff0a7e24 */ /* 0x000fe4000f8e00ff */
[----:B------:R-:W-:Y:S07]  /*6830*/  LEPC R20, `(.L_x_108) ;  /* 0x000000001014794e */ /* 0x000fee0000000000 */
[----:B--2---:R-:W-:Y:S05]  /*6840*/  CALL.ABS.NOINC R2 ;  /* 0x0000000002007343 */ /* 0x004fea0003c00000 */
.L_x_108:
[----:B------:R-:W-:Y:S05]  /*6850*/  BSYNC.RECONVERGENT B6 ;  /* 0x0000000000067941 */ /* 0x000fea0003800200 */
.L_x_107:
[----:B------:R-:W-:Y:S02]  /*6860*/  R2UR UR6, R51 ;  /* 0x00000000330672ca */ /* 0x000fe400000e0000 */
[----:B------:R-:W-:Y:S02]  /*6870*/  R2UR UR5, R49 ;  /* 0x00000000310572ca */ /* 0x000fe400000e0000 */
[----:B------:R-:W-:Y:S02]  /*6880*/  R2UR UR4, R48 ;  /* 0x00000000300472ca */ /* 0x000fe400000e0000 */
[----:B------:R-:W-:Y:S02]  /*6890*/  ISETP.NE.U32.AND P4, PT, R42, RZ, PT ;  /* 0x000000ff2a00720c */ /* 0x000fe40003f85070 */
[----:B------:R-:W-:Y:S02]  /*68a0*/  ISETP.NE.U32.AND P2, PT, RZ, UR54, PT ;  /* 0x00000036ff007c0c */ /* 0x000fe4000bf45070 */
[----:B------:R-:W-:Y:S02]  /*68b0*/  ISETP.NE.AND.EX P4, PT, R43, RZ, PT, P4 ;  /* 0x000000ff2b00720c */ /* 0x000fe40003f85340 */
[----:B------:R-:W-:Y:S01]  /*68c0*/  ISETP.NE.AND.EX P2, PT, RZ, UR55, PT, P2 ;  /* 0x00000037ff007c0c */ /* 0x000fe2000bf45320 */
[----:B------:R-:W-:Y:S02]  /*68d0*/  UISETP.NE.AND UP2, UPT, UR6, URZ, UPT ;  /* 0x000000ff0600728c */ /* 0x000fe4000bf45270 */
[----:B------:R-:W-:Y:S04]  /*68e0*/  UISETP.NE.U32.AND UP0, UPT, UR5, URZ, UPT ;  /* 0x000000ff0500728c */ /* 0x000fe8000bf05070 */
[----:B------:R-:W-:Y:S01]  /*68f0*/  UISETP.NE.AND.EX UP1, UPT, UR4, URZ, UPT, UP0 ;  /* 0x000000ff0400728c */ /* 0x000fe2000bf25300 */
[----:B------:R-:W-:Y:S01]  /*6900*/  PLOP3.LUT P1, PT, PT, PT, UP2, 0x80, 0x8 ;  /* 0x000000000008781c */ /* 0x000fe20003f2f028 */
[----:B------:R-:W-:Y:S03]  /*6910*/  UPLOP3.LUT UP0, UPT, UPT, UPT, UPT, 0x40, 0x4 ;  /* 0x000000000004789c */ /* 0x000fe60003f0e870 */
[----:B------:R-:W-:Y:S06]  /*6920*/  @UP2 UPLOP3.LUT UP0, UPT, UPT, UPT, UP1, 0x80, 0x8 ;  /* 0x000000000008289c */ /* 0x000fec0003f0f010 */
[----:B------:R-:W-:Y:S01]  /*6930*/  PLOP3.LUT P0, PT, PT, PT, UP0, 0x80, 0x8 ;  /* 0x000000000008781c */ /* 0x000fe20003f0f008 */
[----:B------:R-:W-:Y:S01]  /*6940*/  @!UPT UIADD3 URZ, UPT, UPT, URZ, URZ, URZ ;  /* 0x000000fffffff290 */ /* 0x000fe2000fffe0ff */
[----:B------:R-:W-:Y:S11]  /*6950*/  BRA.U !UP1, `(.L_x_110) ;  /* 0x0000000109407547 */ /* 0x000ff6000b800000 */
[----:B------:R-:W-:Y:S01]  /*6960*/  UISETP.NE.U32.AND UP0, UPT, UR54, URZ, UPT ;  /* 0x000000ff3600728c */ /* 0x000fe2000bf05070 */
[----:B------:R-:W-:Y:S01]  /*6970*/  R2UR UR6, R49 ;  /* 0x00000000310672ca */ /* 0x000fe200000e0000 */
[----:B------:R-:W2:Y:S01]  /*6980*/  LDCU.64 UR8, c[0x0][0x358] ;  /* 0x00006b00ff0877ac */ /* 0x000ea20008000a00 */
[----:B------:R-:W-:Y:S02]  /*6990*/  HFMA2 R46, -RZ, RZ, 0, 5.9604644775390625e-08 ;  /* 0x00000001ff2e7431 */ /* 0x000fe400000001ff */
[----:B-1----:R-:W-:Y:S01]  /*69a0*/  IMAD.MOV.U32 R0, RZ, RZ, 0x1 ;  /* 0x00000001ff007424 */ /* 0x002fe200078e00ff */
[----:B------:R-:W-:Y:S06]  /*69b0*/  UISETP.NE.AND.EX UP0, UPT, UR55, URZ, UPT, UP0 ;  /* 0x000000ff3700728c */ /* 0x000fec000bf05300 */
[----:B------:R-:W-:Y:S05]  /*69c0*/  PLOP3.LUT P3, PT, PT, PT, UP0, 0x80, 0x8 ;  /* 0x000000000008781c */ /* 0x000fea0003f6f008 */
[----:B------:R-:W1:Y:S01]  /*69d0*/  @UP0 LDCU.64 UR4, c[0x0][0x888] ;  /* 0x00011100ff0407ac */ /* 0x000e620008000a00 */
[----:B------:R-:W-:Y:S07]  /*69e0*/  @UP0 UIMAD UR6, UR36, UR6, URZ ;  /* 0x00000006240602a4 */ /* 0x000fee000f8e02ff */
[----:B------:R-:W-:Y:S01]  /*69f0*/  @!P3 PRMT R46, R0, 0x7610, R46 ;  /* 0x00007610002eb816 */ /* 0x000fe2000000002e */
[----:B-1----:R-:W-:Y:S06]  /*6a00*/  @UP0 UIMAD.WIDE UR4, UR6, 0x4, UR4 ;  /* 0x00000004060408a5 */ /* 0x002fec000f8e0204 */
[----:B------:R-:W-:Y:S02]  /*6a10*/  IMAD.U32 R2, RZ, RZ, UR4 ;  /* 0x00000004ff027e24 */ /* 0x000fe4000f8e00ff */
[----:B------:R-:W-:Y:S03]  /*6a20*/  IMAD.U32 R3, RZ, RZ, UR5 ;  /* 0x00000005ff037e24 */ /* 0x000fe6000f8e00ff */
[----:B------:R-:W1:Y:S02]  /*6a30*/  @!UP0 LDCU UR4, c[0x0][0x880] ;  /* 0x00011000ff0487ac */ /* 0x000e640008000800 */
[----:B--2--5:R2:W5:Y:S02]  /*6a40*/  @P3 LDG.E R27, desc[UR8][R2.64] ;  /* 0x00000008021b3981 */ /* 0x024564000c1e1900 */
[----:B-12---:R-:W-:Y:S02]  /*6a50*/  @!P3 MOV R27, UR4 ;  /* 0x00000004001bbc02 */ /* 0x006fe40008000f00 */
.L_x_110:
[----:B------:R-:W-:Y:S05]  /*6a60*/  @!P4 BRA `(.L_x_111) ;  /* 0x000000000024c947 */ /* 0x000fea0003800000 */
[----:B------:R-:W-:Y:S01]  /*6a70*/  ISETP.NE.U32.AND P3, PT, R40, RZ, PT ;  /* 0x000000ff2800720c */ /* 0x000fe20003f65070 */
[----:B------:R-:W2:Y:S03]  /*6a80*/  LDCU.64 UR4, c[0x0][0x358] ;  /* 0x00006b00ff0477ac */ /* 0x000ea60008000a00 */
[----:B------:R-:W-:Y:S11]  /*6a90*/  ISETP.NE.AND.EX P3, PT, R41, RZ, PT, P3 ;  /* 0x000000ff2900720c */ /* 0x000ff60003f65330 */
[----:B------:R-:W-:Y:S02]  /*6aa0*/  @!UPT UIADD3 URZ, UPT, UPT, URZ, URZ, URZ ;  /* 0x000000fffffff290 */ /* 0x000fe4000fffe0ff */
[----:B------:R-:W3:Y:S01]  /*6ab0*/  @P3 LDC.64 R2, c[0x0][0x8a8] ;  /* 0x00022a00ff023b82 */ /* 0x000ee20000000a00 */
[----:B-1----:R-:W-:Y:S04]  /*6ac0*/  @P3 IMAD R0, R42, UR36, RZ ;  /* 0x000000242a003c24 */ /* 0x002fe8000f8e02ff */
[----:B---3--:R-:W-:Y:S05]  /*6ad0*/  @P3 IMAD.WIDE R2, R0, 0x4, R2 ;  /* 0x0000000400023825 */ /* 0x008fea00078e0202 */
[----:B--2--5:R2:W5:Y:S02]  /*6ae0*/  @P3 LDG.E R24, desc[UR4][R2.64] ;  /* 0x0000000402183981 */ /* 0x024564000c1e1900 */
[----:B--2---:R-:W3:Y:S02]  /*6af0*/  @!P3 LDC R24, c[0x0][0x8a0] ;  /* 0x00022800ff18bb82 */ /* 0x004ee40000000800 */
.L_x_111:
[----:B-----5:R-:W-:Y:S01]  /*6b00*/  FSETP.NEU.AND P3, PT, R27, RZ, PT ;  /* 0x000000ff1b00720b */ /* 0x020fe20003f6d000 */
[----:B------:R-:W-:Y:S01]  /*6b10*/  IMAD.SHL.U32 R56, R44, 0x2, RZ ;  /* 0x000000022c387824 */ /* 0x000fe200078e00ff */
[----:B------:R-:W-:Y:S01]  /*6b20*/  SEL R3, RZ, 0xffffffff, P2 ;  /* 0xffffffffff037807 */ /* 0x000fe20001000000 */
[----:B------:R-:W-:Y:S01]  /*6b30*/  BSSY B1, `(.L_x_112) ;  /* 0x0000034000017945 */ /* 0x000fe20003800000 */
[----:B------:R-:W-:Y:S01]  /*6b40*/  @P1 LOP3.LUT P2, RZ, R46, 0xff, RZ, 0xc0, !PT ;  /* 0x000000ff2eff1812 */ /* 0x000fe2000784c0ff */
[----:B------:R-:W-:Y:S01]  /*6b50*/  IMAD.MOV.U32 R63, RZ, RZ, 0x1 ;  /* 0x00000001ff3f7424 */ /* 0x000fe200078e00ff */
[----:B-1----:R-:W-:Y:S01]  /*6b60*/  @P1 SEL R0, RZ, 0xffffffff, P3 ;  /* 0xffffffffff001807 */ /* 0x002fe20001800000 */
[C---:B------:R-:W-:Y:S01]  /*6b70*/  IMAD R25, R22.reuse, 0x40, R23 ;  /* 0x0000004016197824 */ /* 0x040fe200078e0217 */
[----:B------:R-:W-:Y:S01]  /*6b80*/  LOP3.LUT R59, R59, 0x1, RZ, 0x3c, !PT ;  /* 0x000000013b3b7812 */ /* 0x000fe200078e3cff */
[----:B------:R-:W-:Y:S01]  /*6b90*/  IMAD.MOV.U32 R26, RZ, RZ, RZ ;  /* 0x000000ffff1a7224 */ /* 0x000fe200078e00ff */
[C---:B------:R-:W-:Y:S02]  /*6ba0*/  @P0 SEL R0, R3.reuse, R0, !P2 ;  /* 0x0000000003000207 */ /* 0x040fe40005000000 */
[----:B------:R-:W-:Y:S02]  /*6bb0*/  CS2R R38, SRZ ;  /* 0x0000000000267805 */ /* 0x000fe4000001ff00 */
[----:B------:R-:W-:Y:S02]  /*6bc0*/  LEA R53, R22, UR43, 0x3 ;  /* 0x0000002b16357c11 */ /* 0x000fe4000f8e18ff */
[----:B------:R-:W-:Y:S02]  /*6bd0*/  CS2R R36, SRZ ;  /* 0x0000000000247805 */ /* 0x000fe4000001ff00 */
[----:B------:R-:W-:Y:S02]  /*6be0*/  @P1 LOP3.LUT R0, R0, 0x1, RZ, 0xc0, !PT ;  /* 0x0000000100001812 */ /* 0x000fe400078ec0ff */
[----:B------:R-:W-:Y:S02]  /*6bf0*/  CS2R R30, SRZ ;  /* 0x00000000001e7805 */ /* 0x000fe4000001ff00 */
[----:B------:R-:W-:Y:S02]  /*6c00*/  PLOP3.LUT P2, PT, PT, PT, UP1, 0x80, 0x8 ;  /* 0x000000000008781c */ /* 0x000fe40003f4f018 */
[----:B------:R-:W-:Y:S02]  /*6c10*/  CS2R R28, SRZ ;  /* 0x00000000001c7805 */ /* 0x000fe4000001ff00 */
[----:B------:R-:W-:Y:S01]  /*6c20*/  ISETP.NE.U32.OR P6, PT, R0, 0x1, !P1 ;  /* 0x000000010000780c */ /* 0x000fe20004fc5470 */
[----:B------:R-:W-:Y:S01]  /*6c30*/  VIADD R62, R56, UR43 ;  /* 0x0000002b383e7c36 */ /* 0x000fe20008000000 */
[----:B------:R-:W-:Y:S02]  /*6c40*/  LOP3.LUT P4, R54, R46, 0xff, RZ, 0xc0, !PT ;  /* 0x000000ff2e367812 */ /* 0x000fe4000788c0ff */
[----:B------:R-:W-:Y:S02]  /*6c50*/  SEL R2, RZ, 0xffffffff, P3 ;  /* 0xffffffffff027807 */ /* 0x000fe40001800000 */
[----:B------:R-:W-:Y:S03]  /*6c60*/  P2R R61, PR, RZ, 0x40 ;  /* 0x00000040ff3d7803 */ /* 0x000fe60000000000 */
[----:B------:R-:W-:Y:S04]  /*6c70*/  @P2 SEL R2, R3, R2, !P4 ;  /* 0x0000000203022207 */ /* 0x000fe80006000000 */
[----:B------:R-:W-:Y:S02]  /*6c80*/  @P6 SHF.L.U32 R0, R59, 0x1f, RZ ;  /* 0x0000001f3b006819 */ /* 0x000fe400000006ff */
[----:B------:R-:W-:Y:S02]  /*6c90*/  LOP3.LUT R2, R2, 0x1, RZ, 0xc0, !PT ;  /* 0x0000000102027812 */ /* 0x000fe400078ec0ff */
[----:B------:R1:W2:Y:S02]  /*6ca0*/  @P6 SYNCS.PHASECHK.TRANS64.TRYWAIT P1, [UR43+0x60], R0 ;  /* 0x00006000ff0065a7 */ /* 0x0002a4000802112b */
[----:B------:R-:W-:Y:S04]  /*6cb0*/  ISETP.NE.U32.AND P5, PT, R2, 0x1, PT ;  /* 0x000000010200780c */ /* 0x000fe80003fa5070 */
[----:B------:R-:W-:Y:S02]  /*6cc0*/  P2R R64, PR, RZ, 0x20 ;  /* 0x00000020ff407803 */ /* 0x000fe40000000000 */
[----:B-1----:R-:W-:Y:S04]  /*6cd0*/  SHF.L.U32 R0, R58, 0x1f, RZ ;  /* 0x0000001f3a007819 */ /* 0x002fe800000006ff */
[----:B------:R1:W4:Y:S01]  /*6ce0*/  SYNCS.PHASECHK.TRANS64.TRYWAIT P0, [R53+URZ+0xd0], R0 ;  /* 0x0000d000350075a7 */ /* 0x00032200080011ff */
[----:B--2---:R-:W-:Y:S01]  /*6cf0*/  @P6 SEL R63, RZ, 0x1, !P1 ;  /* 0x00000001ff3f6807 */ /* 0x004fe20004800000 */
[----:B-1----:R-:W-:Y:S06]  /*6d00*/  @!P6 BRA `(.L_x_113) ;  /* 0x000000000058e947 */ /* 0x002fec0003800000 */
[C---:B------:R-:W-:Y:S01]  /*6d10*/  VIADD R2, R62.reuse, 0x200 ;  /* 0x000002003e027836 */ /* 0x040fe20000000000 */
[----:B------:R-:W-:Y:S01]  /*6d20*/  LOP3.LUT P6, RZ, R45, 0x40, RZ, 0xc0, !PT ;  /* 0x000000402dff7812 */ /* 0x000fe200078cc0ff */
[----:B------:R-:W-:Y:S01]  /*6d30*/  BSSY B0, `(.L_x_114) ;  /* 0x000000e000007945 */ /* 0x000fe20003800000 */
[----:B------:R-:W-:Y:S01]  /*6d40*/  ISETP.NE.AND P2, PT, R63, RZ, PT ;  /* 0x000000ff3f00720c */ /* 0x000fe20003f45270 */
[----:B------:R-:W-:Y:S01]  /*6d50*/  @P5 VIADD R4, R62, 0x210 ;  /* 0x000002103e045836 */ /* 0x000fe20000000000 */
[----:B------:R-:W-:Y:S01]  /*6d60*/  PLOP3.LUT P1, PT, PT, PT, PT, 0x8, 0x80 ;  /* 0x000000000080781c */ /* 0x000fe20003f2e170 */
[----:B------:R-:W-:Y:S01]  /*6d70*/  IMAD.MOV.U32 R39, RZ, RZ, RZ ;  /* 0x000000ffff277224 */ /* 0x000fe200078e00ff */
[----:B------:R-:W-:Y:S02]  /*6d80*/  @P5 PLOP3.LUT P1, PT, P6, PT, PT, 0x80, 0x8 ;  /* 0x000000000008581c */ /* 0x000fe4000372f070 */
[----:B------:R-:W-:Y:S02]  /*6d90*/  CS2R R36, SRZ ;  /* 0x0000000000247805 */ /* 0x000fe4000001ff00 */
[----:B------:R-:W-:Y:S02]  /*6da0*/  CS2R R30, SRZ ;  /* 0x00000000001e7805 */ /* 0x000fe4000001ff00 */
[----:B------:R-:W-:Y:S07]  /*6db0*/  CS2R R28, SRZ ;  /* 0x00000000001c7805 */ /* 0x000fee000001ff00 */
[----:B------:R-:W-:Y:S01]  /*6dc0*/  @P1 VIADD R4, R2, 0xfffffff0 ;  /* 0xfffffff002041836 */ /* 0x000fe20000000000 */
[----:B------:R-:W-:Y:S06]  /*6dd0*/  @P2 BRA `(.L_x_115) ;  /* 0x00000000000c2947 */ /* 0x000fec0003800000 */
[----:B------:R-:W-:Y:S04]  /*6de0*/  SHF.L.U32 R3, R59, 0x1f, RZ ;  /* 0x0000001f3b037819 */ /* 0x000fe800000006ff */
[----:B------:R-:W1:Y:S02]  /*6df0*/  SYNCS.PHASECHK.TRANS64.TRYWAIT P1, [UR43+0x60], R3 ;  /* 0x00006003ff0075a7 */ /* 0x000e64000802112b */
[----:B-1----:R-:W-:Y:S05]  /*6e00*/  @!P1 BRA `(.L_x_116) ;  /* 0x00000030007c9947 */ /* 0x002fea0003800000 */
.L_x_115:
[----:B------:R-:W-:Y:S05]  /*6e10*/  BSYNC B0 ;  /* 0x0000000000007941 */ /* 0x000fea0003800000 */
.L_x_114:
[----:B------:R-:W-:Y:S01]  /*6e20*/  ISETP.NE.AND P1, PT, R64, RZ, PT ;  /* 0x000000ff4000720c */ /* 0x000fe20003f25270 */
[----:B------:R-:W-:Y:S11]  /*6e30*/  HFMA2 R26, -RZ, RZ, 0, 5.9604644775390625e-08 ;  /* 0x00000001ff1a7431 */ /* 0x000ff600000001ff */
[----:B------:R-:W-:Y:S01]  /*6e40*/  @!UPT UIADD3 URZ, UPT, UPT, URZ, URZ, URZ ;  /* 0x000000fffffff290 */ /* 0x000fe2000fffe0ff */
[----:B------:R2:W1:Y:S04]  /*6e50*/  @P1 LDS.128 R36, [R4] ;  /* 0x0000000004241984 */ /* 0x0004680000000c00 */
[----:B------:R2:W1:Y:S02]  /*6e60*/  @P1 LDS.128 R28, [R56+UR43+0x200] ;  /* 0x0002002b381c1984 */ /* 0x0004640008000c00 */
.L_x_113:
[----:B------:R-:W-:Y:S05]  /*6e70*/  BSYNC B1 ;  /* 0x0000000000017941 */ /* 0x000fea0003800000 */
.L_x_112:
[----:B-1----:R-:W-:Y:S04]  /*6e80*/  SHF.R.U32.HI R2, RZ, 0x15, R25 ;  /* 0x00000015ff027819 */ /* 0x002fe80000011619 */
[----:B------:R-:W-:Y:S01]  /*6e90*/  LOP3.LUT P1, RZ, R2, 0x3, R47, 0x48, !PT ;  /* 0x0000000302ff7812 */ /* 0x000fe2000782482f */
[----:B------:R-:W-:Y:S01]  /*6ea0*/  @!UPT UIADD3 URZ, UPT, UPT, URZ, URZ, URZ ;  /* 0x000000fffffff290 */ /* 0x000fe2000fffe0ff */
[----:B----4-:R-:W-:Y:S11]  /*6eb0*/  @P0 BRA `(.L_x_117) ;  /* 0x0000000000080947 */ /* 0x010ff60003800000 */
[----:B------:R-:W1:Y:S02]  /*6ec0*/  SYNCS.PHASECHK.TRANS64.TRYWAIT P0, [R53+URZ+0xd0], R0 ;  /* 0x0000d000350075a7 */ /* 0x000e6400080011ff */
[----:B-1----:R-:W-:Y:S05]  /*6ed0*/  @!P0 BRA `(.L_x_118) ;  /* 0x0000003000608947 */ /* 0x002fea0003800000 */
.L_x_117:
[----:B------:R-:W-:Y:S05]  /*6ee0*/  @!P1 BRA `(.L_x_119) ;  /* 0x0000000000409947 */ /* 0x000fea0003800000 */
[----:B------:R-:W4:Y:S01]  /*6ef0*/  LDCU.64 UR8, c[0x4][0x70] ;  /* 0x01000e00ff0877ac */ /* 0x000f220008000a00 */
[----:B------:R-:W-:Y:S01]  /*6f00*/  MOV R3, 0x0 ;  /* 0x0000000000037802 */ /* 0x000fe20000000f00 */
[----:B------:R-:W-:Y:S02]  /*6f10*/  HFMA2 R12, -RZ, RZ, 0, 5.9604644775390625e-08 ;  /* 0x00000001ff0c7431 */ /* 0x000fe400000001ff */
[----:B------:R-:W-:Y:S02]  /*6f20*/  IMAD.MOV.U32 R8, RZ, RZ, 0x192 ;  /* 0x00000192ff087424 */ /* 0x000fe400078e00ff */
[----:B------:R-:W-:Y:S01]  /*6f30*/  IMAD.MOV.U32 R13, RZ, RZ, RZ ;  /* 0x000000ffff0d7224 */ /* 0x000fe200078e00ff */
[----:B------:R-:W5:Y:S01]  /*6f40*/  LDCU.64 UR6, c[0x4][0x78] ;  /* 0x01000f00ff0677ac */ /* 0x000f620008000a00 */
[----:B------:R-:W1:Y:S01]  /*6f50*/  LDC.64 R2, c[0x4][R3] ;  /* 0x0100000003027b82 */ /* 0x000e620000000a00 */
[----:B------:R-:W3:Y:S01]  /*6f60*/  LDCU.64 UR4, c[0x4][0x10] ;  /* 0x01000200ff0477ac */ /* 0x000ee20008000a00 */
[----:B----4-:R-:W-:Y:S01]  /*6f70*/  MOV R5, UR9 ;  /* 0x0000000900057c02 */ /* 0x010fe20008000f00 */
[----:B--2---:R-:W-:Y:S01]  /*6f80*/  IMAD.U32 R4, RZ, RZ, UR8 ;  /* 0x00000008ff047e24 */ /* 0x004fe2000f8e00ff */
[----:B-----5:R-:W-:Y:S01]  /*6f90*/  MOV R7, UR7 ;  /* 0x0000000700077c02 */ /* 0x020fe20008000f00 */
[----:B------:R-:W-:Y:S01]  /*6fa0*/  IMAD.U32 R6, RZ, RZ, UR6 ;  /* 0x00000006ff067e24 */ /* 0x000fe2000f8e00ff */
[----:B---3--:R-:W-:Y:S01]  /*6fb0*/  MOV R11, UR5 ;  /* 0x00000005000b7c02 */ /* 0x008fe20008000f00 */
[----:B------:R-:W-:Y:S02]  /*6fc0*/  IMAD.U32 R10, RZ, RZ, UR4 ;  /* 0x00000004ff0a7e24 */ /* 0x000fe4000f8e00ff */
[----:B------:R-:W-:Y:S07]  /*6fd0*/  LEPC R20, `(.L_x_119) ;  /* 0x000000001014794e */ /* 0x000fee0000000000 */
[----:B-1----:R-:W-:Y:S05]  /*6fe0*/  CALL.ABS.NOINC R2 ;  /* 0x0000000002007343 */ /* 0x002fea0003c00000 */
.L_x_119:
[----:B------:R-:W-:Y:S05]  /*6ff0*/  WARPSYNC.ALL ;  /* 0x0000000000007948 */ /* 0x000fea0003800000 */
[----:B------:R-:W-:Y:S01]  /*7000*/  R2UR UR4, R25 ;  /* 0x00000000190472ca */ /* 0x000fe200000e0000 */
[--C-:B------:R-:W-:Y:S01]  /*7010*/  HADD2.F32 R3, -RZ, R28.reuse.H0_H0 ;  /* 0x2000001cff037230 */ /* 0x100fe20000004100 */
[----:B------:R-:W-:Y:S01]  /*7020*/  MOV R65, 0x10 ;  /* 0x0000001000417802 */ /* 0x000fe20000000f00 */
[--C-:B------:R-:W-:Y:S01]  /*7030*/  HADD2.F32 R20, -RZ, R29.reuse.H0_H0 ;  /* 0x2000001dff147230 */ /* 0x100fe20000004100 */
[----:B------:R-:W-:Y:S01]  /*7040*/  LOP3.LUT P6, RZ, R45, 0x40, RZ, 0xc0, !PT ;  /* 0x000000402dff7812 */ /* 0x000fe200078cc0ff */
[----:B------:R-:W-:Y:S01]  /*7050*/  HADD2.F32 R21, -RZ, R29.H1_H1 ;  /* 0x3000001dff157230 */ /* 0x000fe20000004100 */
[----:B------:R-:W-:Y:S01]  /*7060*/  ISETP.NE.AND P0, PT, R60, RZ, PT ;  /* 0x000000ff3c00720c */ /* 0x000fe20003f05270 */
[----:B------:R-:W-:Y:S01]  /*7070*/  BSSY.RECONVERGENT B0, `(.L_x_120) ;  /* 0x0000052000007945 */ /* 0x000fe20003800200 */
[----:B------:R-:W-:Y:S04]  /*7080*/  SEL R65, R65, 0xfffffff0, !P6 ;  /* 0xfffffff041417807 */ /* 0x000fe80007000000 */
[----:B------:R-:W-:Y:S01]  /*7090*/  IADD3 R62, PT, PT, R62, R65, RZ ;  /* 0x000000413e3e7210 */ /* 0x000fe20007ffe0ff */
[----:B--2---:R-:W1:Y:S02]  /*70a0*/  LDTM.x16 R4, tmem[UR4] ;  /* 0x00000004000479ee */ /* 0x004e640008240000 */
[C---:B-1-3--:R-:W-:Y:S01]  /*70b0*/  FMUL R0, R24.reuse, R4 ;  /* 0x0000000418007220 */ /* 0x04afe20000400000 */
[----:B------:R-:W-:Y:S02]  /*70c0*/  HADD2.F32 R4, -RZ, R28.H1_H1 ;  /* 0x3000001cff047230 */ /* 0x000fe40000004100 */
[C---:B------:R-:W-:Y:S01]  /*70d0*/  FMUL R2, R24.reuse, R5 ;  /* 0x0000000518027220 */ /* 0x040fe20000400000 */
[C---:B------:R-:W-:Y:S01]  /*70e0*/  FMUL R7, R24.reuse, R7 ;  /* 0x0000000718077220 */ /* 0x040fe20000400000 */
[C---:B------:R-:W-:Y:S01]  /*70f0*/  FFMA R0, R27.reuse, R3, R0 ;  /* 0x000000031b007223 */ /* 0x040fe20000000000 */
[C---:B------:R-:W-:Y:S01]  /*7100*/  FMUL R3, R24.reuse, R6 ;  /* 0x0000000618037220 */ /* 0x040fe20000400000 */
[C---:B------:R-:W-:Y:S01]  /*7110*/  FFMA R2, R27.reuse, R4, R2 ;  /* 0x000000041b027223 */ /* 0x040fe20000000002 */
[C---:B------:R-:W-:Y:S01]  /*7120*/  FMUL R4, R24.reuse, R8 ;  /* 0x0000000818047220 */ /* 0x040fe20000400000 */
[C---:B------:R-:W-:Y:S01]  /*7130*/  FMUL R8, R24.reuse, R12 ;  /* 0x0000000c18087220 */ /* 0x040fe20000400000 */
[----:B------:R-:W-:Y:S01]  /*7140*/  FMUL R12, R24, R16 ;  /* 0x00000010180c7220 */ /* 0x000fe20000400000 */
[--C-:B------:R-:W-:Y:S01]  /*7150*/  HADD2.F32 R16, -RZ, R30.reuse.H0_H0 ;  /* 0x2000001eff107230 */ /* 0x100fe20000004100 */
[----:B------:R-:W-:Y:S01]  /*7160*/  F2FP.F16.F32.PACK_AB R32, R2, R0 ;  /* 0x000000000220723e */ /* 0x000fe200000000ff */
[----:B------:R-:W-:Y:S02]  /*7170*/  HADD2.F32 R0, -RZ, R30.H1_H1 ;  /* 0x3000001eff007230 */ /* 0x000fe40000004100 */
[C---:B------:R-:W-:Y:S01]  /*7180*/  FMUL R5, R24.reuse, R9 ;  /* 0x0000000918057220 */ /* 0x040fe20000400000 */
[C---:B------:R-:W-:Y:S01]  /*7190*/  FFMA R3, R27.reuse, R20, R3 ;  /* 0x000000141b037223 */ /* 0x040fe20000000003 */
[C---:B------:R-:W-:Y:S01]  /*71a0*/  FFMA R7, R27.reuse, R21, R7 ;  /* 0x000000151b077223 */ /* 0x040fe20000000007 */
[--C-:B------:R-:W-:Y:S02]  /*71b0*/  HADD2.F32 R2, -RZ, R31.reuse.H0_H0 ;  /* 0x2000001fff027230 */ /* 0x100fe40000004100 */
[C---:B------:R-:W-:Y:S01]  /*71c0*/  FFMA R4, R27.reuse, R16, R4 ;  /* 0x000000101b047223 */ /* 0x040fe20000000004 */
[C---:B------:R-:W-:Y:S01]  /*71d0*/  FMUL R6, R24.reuse, R10 ;  /* 0x0000000a18067220 */ /* 0x040fe20000400000 */
[C---:B------:R-:W-:Y:S01]  /*71e0*/  FFMA R5, R27.reuse, R0, R5 ;  /* 0x000000001b057223 */ /* 0x040fe20000000005 */
[----:B------:R-:W-:Y:S02]  /*71f0*/  HADD2.F32 R16, -RZ, R31.H1_H1 ;  /* 0x3000001fff107230 */ /* 0x000fe40000004100 */
[C---:B------:R-:W-:Y:S01]  /*7200*/  FMUL R11, R24.reuse, R11 ;  /* 0x0000000b180b7220 */ /* 0x040fe20000400000 */
[--C-:B------:R-:W-:Y:S02]  /*7210*/  HADD2.F32 R0, -RZ, R36.reuse.H0_H0 ;  /* 0x20000024ff007230 */ /* 0x100fe40000004100 */
[----:B------:R-:W-:Y:S01]  /*7220*/  FFMA R6, R27, R2, R6 ;  /* 0x000000021b067223 */ /* 0x000fe20000000006 */
[----:B------:R-:W-:Y:S01]  /*7230*/  F2FP.F16.F32.PACK_AB R33, R7, R3 ;  /* 0x000000030721723e */ /* 0x000fe200000000ff */
[----:B------:R-:W-:Y:S02]  /*7240*/  HADD2.F32 R2, -RZ, R36.H1_H1 ;  /* 0x30000024ff027230 */ /* 0x000fe40000004100 */
[C---:B------:R-:W-:Y:S01]  /*7250*/  FFMA R11, R27.reuse, R16, R11 ;  /* 0x000000101b0b7223 */ /* 0x040fe2000000000b */
[C---:B------:R-:W-:Y:S01]  /*7260*/  FMUL R9, R24.reuse, R13 ;  /* 0x0000000d18097220 */ /* 0x040fe20000400000 */
[--C-:B------:R-:W-:Y:S02]  /*7270*/  HADD2.F32 R3, -RZ, R37.reuse.H0_H0 ;  /* 0x20000025ff037230 */ /* 0x100fe40000004100 */
[C---:B------:R-:W-:Y:S01]  /*7280*/  FFMA R8, R27.reuse, R0, R8 ;  /* 0x000000001b087223 */ /* 0x040fe20000000008 */
[C---:B------:R-:W-:Y:S01]  /*7290*/  FMUL R10, R24.reuse, R14 ;  /* 0x0000000e180a7220 */ /* 0x040fe20000400000 */
[----:B------:R-:W-:Y:S02]  /*72a0*/  HADD2.F32 R0, -RZ, R37.H1_H1 ;  /* 0x30000025ff007230 */ /* 0x000fe40000004100 */
[C---:B------:R-:W-:Y:S01]  /*72b0*/  FMUL R15, R24.reuse, R15 ;  /* 0x0000000f180f7220 */ /* 0x040fe20000400000 */
[C---:B------:R-:W-:Y:S01]  /*72c0*/  FFMA R9, R27.reuse, R2, R9 ;  /* 0x000000021b097223 */ /* 0x040fe20000000009 */
[----:B------:R-:W-:Y:S01]  /*72d0*/  FFMA R10, R27, R3, R10 ;  /* 0x000000031b0a7223 */ /* 0x000fe2000000000a */
[--C-:B------:R-:W-:Y:S01]  /*72e0*/  HADD2.F32 R2, -RZ, R38.reuse.H0_H0 ;  /* 0x20000026ff027230 */ /* 0x100fe20000004100 */
[----:B------:R-:W-:Y:S01]  /*72f0*/  F2FP.F16.F32.PACK_AB R34, R5, R4 ;  /* 0x000000040522723e */ /* 0x000fe200000000ff */
[----:B------:R-:W-:Y:S02]  /*7300*/  HADD2.F32 R3, -RZ, R38.H1_H1 ;  /* 0x30000026ff037230 */ /* 0x000fe40000004100 */
[----:B------:R-:W-:Y:S01]  /*7310*/  FFMA R15, R27, R0, R15 ;  /* 0x000000001b0f7223 */ /* 0x000fe2000000000f */
[C---:B------:R-:W-:Y:S01]  /*7320*/  FMUL R13, R24.reuse, R17 ;  /* 0x00000011180d7220 */ /* 0x040fe20000400000 */
[--C-:B------:R-:W-:Y:S02]  /*7330*/  HADD2.F32 R4, -RZ, R39.reuse.H0_H0 ;  /* 0x20000027ff047230 */ /* 0x100fe40000004100 */
[C---:B------:R-:W-:Y:S01]  /*7340*/  FMUL R14, R24.reuse, R18 ;  /* 0x00000012180e7220 */ /* 0x040fe20000400000 */
[----:B------:R-:W-:Y:S02]  /*7350*/  HADD2.F32 R0, -RZ, R39.H1_H1 ;  /* 0x30000027ff007230 */ /* 0x000fe40000004100 */
[----:B------:R-:W-:Y:S01]  /*7360*/  FMUL R19, R24, R19 ;  /* 0x0000001318137220 */ /* 0x000fe20000400000 */
[----:B------:R-:W-:Y:S01]  /*7370*/  F2FP.F16.F32.PACK_AB R35, R11, R6 ;  /* 0x000000060b23723e */ /* 0x000fe200000000ff */
[C---:B------:R-:W-:Y:S01]  /*7380*/  FFMA R12, R27.reuse, R2, R12 ;  /* 0x000000021b0c7223 */ /* 0x040fe2000000000c */
[C---:B------:R-:W-:Y:S01]  /*7390*/  FFMA R13, R27.reuse, R3, R13 ;  /* 0x000000031b0d7223 */ /* 0x040fe2000000000d */
[C---:B------:R-:W-:Y:S01]  /*73a0*/  FFMA R14, R27.reuse, R4, R14 ;  /* 0x000000041b0e7223 */ /* 0x040fe2000000000e */
[----:B------:R-:W-:Y:S01]  /*73b0*/  FFMA R19, R27, R0, R19 ;  /* 0x000000001b137223 */ /* 0x000fe20000000013 */
[----:B------:R1:W-:Y:S01]  /*73c0*/  STS.128 [R56+UR43+0x200], R32 ;  /* 0x0002002038007988 */ /* 0x0003e20008000c2b */
[----:B------:R-:W-:Y:S02]  /*73d0*/  F2FP.F16.F32.PACK_AB R8, R9, R8 ;  /* 0x000000080908723e */ /* 0x000fe400000000ff */
[----:B------:R-:W-:Y:S02]  /*73e0*/  F2FP.F16.F32.PACK_AB R9, R15, R10 ;  /* 0x0000000a0f09723e */ /* 0x000fe400000000ff */
[----:B------:R-:W-:Y:S02]  /*73f0*/  F2FP.F16.F32.PACK_AB R10, R13, R12 ;  /* 0x0000000c0d0a723e */ /* 0x000fe400000000ff */
[----:B------:R-:W-:Y:S05]  /*7400*/  F2FP.F16.F32.PACK_AB R11, R19, R14 ;  /* 0x0000000e130b723e */ /* 0x000fea00000000ff */
[----:B------:R1:W-:Y:S01]  /*7410*/  STS.128 [R62+0x200], R8 ;  /* 0x000200083e007388 */ /* 0x0003e20000000c00 */
[----:B------:R-:W-:Y:S01]  /*7420*/  @!PT LDS RZ, [RZ] ;  /* 0x00000000fffff984 */ /* 0x000fe20000000800 */
[----:B------:R-:W-:Y:S01]  /*7430*/  @!PT LDS RZ, [RZ] ;  /* 0x00000000fffff984 */ /* 0x000fe20000000800 */
[----:B------:R-:W-:Y:S01]  /*7440*/  @!PT LDS RZ, [RZ] ;  /* 0x00000000fffff984 */ /* 0x000fe20000000800 */
[----:B------:R-:W-:Y:S01]  /*7450*/  @!PT LDS RZ, [RZ] ;  /* 0x00000000fffff984 */ /* 0x000fe20000000800 */
[----:B------:R2:W-:Y:S07]  /*7460*/  MEMBAR.ALL.CTA ;  /* 0x0000000000007992 */ /* 0x0005ee0000008000 */
[----:B--2---:R-:W2:Y:S02]  /*7470*/  FENCE.VIEW.ASYNC.S ;  /* 0x00000000000073c6 */ /* 0x004ea40000000000 */
[----:B--2---:R-:W-:Y:S06]  /*7480*/  BAR.SYNC.DEFER_BLOCKING 0x1, 0x80 ;  /* 0x0042000000007b1d */ /* 0x004fec0000010000 */
[----:B------:R-:W-:Y:S05]  /*7490*/  @P0 BRA `(.L_x_121) ;  /* 0x00000000003c0947 */ /* 0x000fea0003800000 */
[----:B------:R-:W2:Y:S01]  /*74a0*/  LDCU.64 UR6, c[0x0][0x348] ;  /* 0x00006900ff0677ac */ /* 0x000ea20008000a00 */
[----:B------:R-:W-:Y:S01]  /*74b0*/  UIADD3 UR4, UPT, UPT, UR43, 0x200, URZ ;  /* 0x000002002b047890 */ /* 0x000fe2000fffe0ff */
[----:B------:R-:W-:Y:S01]  /*74c0*/  UMOV UR51, UR36 ;  /* 0x0000002400337c82 */ /* 0x000fe20008000000 */
[----:B------:R-:W-:Y:S02]  /*74d0*/  UIADD3 UR9, UPT, UPT, UR49, 0x40, URZ ;  /* 0x0000004031097890 */ /* 0x000fe4000fffe0ff */
[----:B------:R-:W-:Y:S02]  /*74e0*/  UIADD3 UR8, UPT, UPT, UR43, 0xa00, URZ ;  /* 0x00000a002b087890 */ /* 0x000fe4000fffe0ff */
[----:B------:R-:W-:Y:S01]  /*74f0*/  MOV R52, UR4 ;  /* 0x0000000400347c02 */ /* 0x000fe20008000f00 */
[----:B------:R-:W-:Y:S01]  /*7500*/  UMOV UR10, UR50 ;  /* 0x00000032000a7c82 */ /* 0x000fe20008000000 */
[----:B------:R-:W-:Y:S02]  /*7510*/  UMOV UR11, UR36 ;  /* 0x00000024000b7c82 */ /* 0x000fe40008000000 */
[----:B------:R-:W-:Y:S01]  /*7520*/  R2UR UR48, R52 ;  /* 0x00000000343072ca */ /* 0x000fe200000e0000 */
[----:B--2---:R-:W-:Y:S04]  /*7530*/  UIADD3 UR4, UP0, UPT, UR6, 0x680, URZ ;  /* 0x0000068006047890 */ /* 0x004fe8000ff1e0ff */
[----:B------:R-:W-:Y:S09]  /*7540*/  UIADD3.X UR5, UPT, UPT, URZ, UR7, URZ, UP0, !UPT ;  /* 0x00000007ff057290 */ /* 0x000ff200087fe4ff */
[----:B------:R2:W-:Y:S01]  /*7550*/  UTMASTG.3D [UR48], [UR4] ;  /* 0x00000030040073b5 */ /* 0x0005e20008010000 */
[----:B------:R2:W-:Y:S01]  /*7560*/  UTMASTG.3D [UR8], [UR4] ;  /* 0x00000008040073b5 */ /* 0x0005e20008010000 */
[----:B------:R0:W-:Y:S01]  /*7570*/  UTMACMDFLUSH ;  /* 0x00000000000079b7 */ /* 0x0001e20000000000 */
[----:B--2---:R-:W-:Y:S04]  /*7580*/  DEPBAR.LE SB0, 0x1 ;  /* 0x000080400000791a */ /* 0x004fe80000000000 */
.L_x_121:
[----:B------:R-:W-:Y:S05]  /*7590*/  BSYNC.RECONVERGENT B0 ;  /* 0x0000000000007941 */ /* 0x000fea0003800200 */
.L_x_120:
[----:B------:R-:W-:Y:S01]  /*75a0*/  BAR.SYNC.DEFER_BLOCKING 0x1, 0x80 ;  /* 0x0042000000007b1d */ /* 0x000fe20000010000 */
[----:B------:R-:W-:Y:S01]  /*75b0*/  ISETP.NE.AND P1, PT, R61, RZ, PT ;  /* 0x000000ff3d00720c */ /* 0x000fe20003f25270 */
[----:B------:R-:W-:Y:S01]  /*75c0*/  UISETP.NE.AND UP0, UPT, UR52, URZ, UPT ;  /* 0x000000ff3400728c */ /* 0x000fe2000bf05270 */
[----:B------:R-:W-:Y:S11]  /*75d0*/  LEA R2, R26, UR43, 0x3 ;  /* 0x0000002b1a027c11 */ /* 0x000ff6000f8e18ff */
[----:B------:R-:W-:Y:S01]  /*75e0*/  @P1 SHF.L.U32 R3, R59, 0x1f, RZ ;  /* 0x0000001f3b031819 */ /* 0x000fe200000006ff */
[----:B------:R-:W-:Y:S06]  /*75f0*/  BRA.U !UP0, `(.L_x_122) ;  /* 0x0000000108247547 */ /* 0x000fec000b800000 */
[----:B------:R-:W-:Y:S01]  /*7600*/  IMAD.U32 R4, RZ, RZ, UR46 ;  /* 0x0000002eff047e24 */ /* 0x000fe2000f8e00ff */
[----:B------:R-:W-:Y:S01]  /*7610*/  MOV R0, UR47 ;  /* 0x0000002f00007c02 */ /* 0x000fe20008000f00 */
[----:B------:R-:W-:Y:S03]  /*7620*/  UIADD3 UR4, UPT, UPT, UR46, 0x1, URZ ;  /* 0x000000012e047890 */ /* 0x000fe6000fffe0ff */
[----:B------:R-:W-:Y:S01]  /*7630*/  @P1 LEA R4, R4, UR43, 0x3 ;  /* 0x0000002b04041c11 */ /* 0x000fe2000f8e18ff */
[----:B------:R-:W-:Y:S04]  /*7640*/  UISETP.NE.AND UP0, UPT, UR4, 0x4, UPT ;  /* 0x000000040400788c */ /* 0x000fe8000bf05270 */
[----:B------:R-:W-:Y:S01]  /*7650*/  @P1 VIADD R4, R4, 0x80 ;  /* 0x0000008004041836 */ /* 0x000fe20000000000 */
[----:B------:R-:W-:Y:S04]  /*7660*/  USEL UR46, UR4, URZ, UP0 ;  /* 0x000000ff042e7287 */ /* 0x000fe80008000000 */
[----:B------:R-:W-:Y:S04]  /*7670*/  @P1 PRMT R0, R0, 0x654, R4 ;  /* 0x0000065400001816 */ /* 0x000fe80000000004 */
[----:B------:R2:W-:Y:S04]  /*7680*/  @P1 SYNCS.ARRIVE.TRANS64.RED.A1T0 RZ, [R0+URZ], RZ ;  /* 0x000000ff00ff19a7 */ /* 0x0005e800081004ff */
.L_x_122:
[----:B------:R-:W3:Y:S01]  /*7690*/  @P1 SYNCS.PHASECHK.TRANS64.TRYWAIT P0, [R2+URZ+0x60], R3 ;  /* 0x00006003020015a7 */ /* 0x000ee200080011ff */
[----:B------:R-:W-:Y:S01]  /*76a0*/  BSSY B1, `(.L_x_123) ;  /* 0x0000012000017945 */ /* 0x000fe20003800000 */
[----:B---3--:R-:W-:Y:S03]  /*76b0*/  @P1 SEL R63, RZ, 0x1, !P0 ;  /* 0x00000001ff3f1807 */ /* 0x008fe60004000000 */
[----:B------:R-:W-:Y:S05]  /*76c0*/  @!P1 BRA `(.L_x_124) ;  /* 0x00000000003c9947 */ /* 0x000fea0003800000 */
[----:B------:R-:W-:Y:S01]  /*76d0*/  ISETP.NE.AND P1, PT, R64, RZ, PT ;  /* 0x000000ff4000720c */ /* 0x000fe20003f25270 */
[----:B------:R-:W-:Y:S01]  /*76e0*/  BSSY B0, `(.L_x_125) ;  /* 0x0000009000007945 */ /* 0x000fe20003800000 */
[----:B------:R-:W-:Y:S11]  /*76f0*/  ISETP.NE.AND P0, PT, R63, RZ, PT ;  /* 0x000000ff3f00720c */ /* 0x000ff60003f05270 */
[----:B------:R-:W-:Y:S05]  /*7700*/  @P1 IMAD R4, R26, 0x1000, R56 ;  /* 0x000010001a041824 */ /* 0x000fea00078e0238 */
[----:B------:R-:W-:Y:S05]  /*7710*/  @P1 IADD3 R3, PT, PT, R4, UR43, RZ ;  /* 0x0000002b04031c10 */ /* 0x000fea000fffe0ff */
[----:B------:R-:W-:Y:S01]  /*7720*/  @P1 IMAD.IADD R3, R65, 0x1, R3 ;  /* 0x0000000141031824 */ /* 0x000fe200078e0203 */
[----:B------:R-:W-:Y:S06]  /*7730*/  @P0 BRA `(.L_x_126) ;  /* 0x00000000000c0947 */ /* 0x000fec0003800000 */
[----:B--2---:R-:W-:Y:S04]  /*7740*/  SHF.L.U32 R0, R59, 0x1f, RZ ;  /* 0x0000001f3b007819 */ /* 0x004fe800000006ff */
[----:B------:R-:W2:Y:S02]  /*7750*/  SYNCS.PHASECHK.TRANS64.TRYWAIT P0, [R2+URZ+0x60], R0 ;  /* 0x00006000020075a7 */ /* 0x000ea400080011ff */
[----:B--2---:R-:W-:Y:S05]  /*7760*/  @!P0 BRA `(.L_x_127) ;  /* 0x0000002800508947 */ /* 0x004fea0003800000 */
.L_x_126:
[----:B------:R-:W-:Y:S05]  /*7770*/  BSYNC B0 ;  /* 0x0000000000007941 */ /* 0x000fea0003800000 */
.L_x_125:
[----:B------:R-:W-:Y:S02]  /*7780*/  ISETP.NE.AND P0, PT, R64, RZ, PT ;  /* 0x000000ff4000720c */ /* 0x000fe40003f05270 */
[----:B------:R-:W-:Y:S11]  /*7790*/  IADD3 R26, PT, PT, R26, 0x1, RZ ;  /* 0x000000011a1a7810 */ /* 0x000ff60007ffe0ff */
[----:B------:R3:W4:Y:S04]  /*77a0*/  @P0 LDS.128 R28, [R4+UR43+0x200] ;  /* 0x0002002b041c0984 */ /* 0x0007280008000c00 */
[----:B------:R3:W1:Y:S02]  /*77b0*/  @P0 LDS.128 R36, [R3+0x200] ;  /* 0x0002000003240984 */ /* 0x0006640000000c00 */
.L_x_124:
[----:B------:R-:W-:Y:S05]  /*77c0*/  BSYNC B1 ;  /* 0x0000000000017941 */ /* 0x000fea0003800000 */
.L_x_123:
[----:B--2---:R-:W-:Y:S05]  /*77d0*/  VIADD R0, R25, 0x10 ;  /* 0x0000001019007836 */ /* 0x004fea0000000000 */
[----:B------:R-:W-:Y:S04]  /*77e0*/  SHF.R.U32.HI R0, RZ, 0x15, R0 ;  /* 0x00000015ff007819 */ /* 0x000fe80000011600 */
[----:B------:R-:W-:Y:S11]  /*77f0*/  LOP3.LUT P0, RZ, R0, 0x3, R47, 0x48, !PT ;  /* 0x0000000300ff7812 */ /* 0x000ff6000780482f */
[----:B------:R-:W-:Y:S02]  /*7800*/  @!UPT UIADD3 URZ, UPT, UPT, URZ, URZ, URZ ;  /* 0x000000fffffff290 */ /* 0x000fe4000fffe0ff */
[----:B------:R-:W-:Y:S05]  /*7810*/  @!P0 BRA `(.L_x_128) ;  /* 0x0000000000408947 */ /* 0x000fea0003800000 */
[----:B------:R-:W2:Y:S01]  /*7820*/  LDCU.64 UR8, c[0x4][0x70] ;  /* 0x01000e00ff0877ac */ /* 0x000ea20008000a00 */
[----:B---3--:R-:W-:Y:S01]  /*7830*/  MOV R3, 0x0 ;  /* 0x0000000000037802 */ /* 0x008fe20000000f00 */
[----:B------:R-:W-:Y:S02]  /*7840*/  HFMA2 R12, -RZ, RZ, 0, 5.9604644775390625e-08 ;  /* 0x00000001ff0c7431 */ /* 0x000fe400000001ff */
[----:B-1----:R-:W-:Y:S02]  /*7850*/  IMAD.MOV.U32 R8, RZ, RZ, 0x192 ;  /* 0x00000192ff087424 */ /* 0x002fe400078e00ff */
[----:B------:R-:W-:Y:S01]  /*7860*/  IMAD.MOV.U32 R13, RZ, RZ, RZ ;  /* 0x000000ffff0d7224 */ /* 0x000fe200078e00ff */
[----:B------:R-:W1:Y:S01]  /*7870*/  LDCU.64 UR6, c[0x4][0x78] ;  /* 0x01000f00ff0677ac */ /* 0x000e620008000a00 */
[----:B------:R-:W3:Y:S01]  /*7880*/  LDC.64 R2, c[0x4][R3] ;  /* 0x0100000003027b82 */ /* 0x000ee20000000a00 */
[----:B------:R-:W5:Y:S01]  /*7890*/  LDCU.64 UR4, c[0x4][0x10] ;  /* 0x01000200ff0477ac */ /* 0x000f620008000a00 */
[----:B--2---:R-:W-:Y:S01]  /*78a0*/  MOV R5, UR9 ;  /* 0x0000000900057c02 */ /* 0x004fe20008000f00 */
[----:B------:R-:W-:Y:S01]  /*78b0*/  IMAD.U32 R4, RZ, RZ, UR8 ;  /* 0x00000008ff047e24 */ /* 0x000fe2000f8e00ff */
[----:B-1----:R-:W-:Y:S01]  /*78c0*/  MOV R7, UR7 ;  /* 0x0000000700077c02 */ /* 0x002fe20008000f00 */
[----:B------:R-:W-:Y:S01]  /*78d0*/  IMAD.U32 R6, RZ, RZ, UR6 ;  /* 0x00000006ff067e24 */ /* 0x000fe2000f8e00ff */
[----:B-----5:R-:W-:Y:S01]  /*78e0*/  MOV R11, UR5 ;  /* 0x00000005000b7c02 */ /* 0x020fe20008000f00 */
[----:B------:R-:W-:Y:S02]  /*78f0*/  IMAD.U32 R10, RZ, RZ, UR4 ;  /* 0x00000004ff0a7e24 */ /* 0x000fe4000f8e00ff */
[----:B------:R-:W-:Y:S07]  /*7900*/  LEPC R20, `(.L_x_128) ;  /* 0x000000001014794e */ /* 0x000fee0000000000 */
[----:B---34-:R-:W-:Y:S05]  /*7910*/  CALL.ABS.NOINC R2 ;  /* 0x0000000002007343 */ /* 0x018fea0003c00000 */
.L_x_128:
[----:B------:R-:W-:Y:S01]  /*7920*/  ISETP.NE.AND P6, PT, R61, RZ, PT ;  /* 0x000000ff3d00720c */ /* 0x000fe20003fc5270 */
[----:B------:R-:W-:Y:S05]  /*7930*/  WARPSYNC.ALL ;  /* 0x0000000000007948 */ /* 0x000fea0003800000 */
[----:B------:R-:W-:Y:S01]  /*7940*/  R2UR UR4, R25 ;  /* 0x00000000190472ca */ /* 0x000fe200000e0000 */
[----:B---34-:R-:W-:Y:S01]  /*7950*/  HADD2.F32 R3, -RZ, R28.H0_H0 ;  /* 0x2000001cff037230 */ /* 0x018fe20000004100 */
[----:B------:R-:W-:Y:S01]  /*7960*/  ISETP.NE.AND P0, PT, R60, RZ, PT ;  /* 0x000000ff3c00720c */ /* 0x000fe20003f05270 */
[----:B------:R-:W-:Y:S01]  /*7970*/  HADD2.F32 R20, -RZ, R30.H0_H0 ;  /* 0x2000001eff147230 */ /* 0x000fe20000004100 */
[----:B------:R-:W-:Y:S09]  /*7980*/  BSSY.RECONVERGENT B0, `(.L_x_129) ;  /* 0x0000058000007945 */ /* 0x000ff20003800200 */
[----:B-1----:R-:W1:Y:S02]  /*7990*/  LDTM.x16 R4, tmem[UR4+0x10] ;  /* 0x00001004000479ee */ /* 0x002e640008240000 */
[C---:B-1----:R-:W-:Y:S01]  /*79a0*/  FMUL R0, R24.reuse, R4 ;  /* 0x0000000418007220 */ /* 0x042fe20000400000 */
[----:B------:R-:W-:Y:S02]  /*79b0*/  HADD2.F32 R4, -RZ, R28.H1_H1 ;  /* 0x3000001cff047230 */ /* 0x000fe40000004100 */
[C---:B------:R-:W-:Y:S01]  /*79c0*/  FMUL R2, R24.reuse, R5 ;  /* 0x0000000518027220 */ /* 0x040fe20000400000 */
[--C-:B------:R-:W-:Y:S02]  /*79d0*/  HADD2.F32 R5, -RZ, R29.reuse.H0_H0 ;  /* 0x2000001dff057230 */ /* 0x100fe40000004100 */
[C---:B------:R-:W-:Y:S01]  /*79e0*/  FFMA R0, R27.reuse, R3, R0 ;  /* 0x000000031b007223 */ /* 0x040fe20000000000 */
[C---:B------:R-:W-:Y:S01]  /*79f0*/  FMUL R3, R24.reuse, R6 ;  /* 0x0000000618037220 */ /* 0x040fe20000400000 */
[----:B------:R-:W-:Y:S02]  /*7a00*/  HADD2.F32 R6, -RZ, R29.H1_H1 ;  /* 0x3000001dff067230 */ /* 0x000fe40000004100 */
[C---:B------:R-:W-:Y:S01]  /*7a10*/  FFMA R2, R27.reuse, R4, R2 ;  /* 0x000000041b027223 */ /* 0x040fe20000000002 */
[C---:B------:R-:W-:Y:S01]  /*7a20*/  FMUL R7, R24.reuse, R7 ;  /* 0x0000000718077220 */ /* 0x040fe20000400000 */
[C---:B------:R-:W-:Y:S01]  /*7a30*/  FFMA R3, R27.reuse, R5, R3 ;  /* 0x000000051b037223 */ /* 0x040fe20000000003 */
[C---:B------:R-:W-:Y:S01]  /*7a40*/  FMUL R4, R24.reuse, R8 ;  /* 0x0000000818047220 */ /* 0x040fe20000400000 */
[----:B------:R-:W-:Y:S01]  /*7a50*/  FMUL R5, R24, R9 ;  /* 0x0000000918057220 */ /* 0x000fe20000400000 */
[----:B------:R-:W-:Y:S01]  /*7a60*/  F2FP.F16.F32.PACK_AB R32, R2, R0 ;  /* 0x000000000220723e */ /* 0x000fe200000000ff */
[C---:B------:R-:W-:Y:S01]  /*7a70*/  FFMA R7, R27.reuse, R6, R7 ;  /* 0x000000061b077223 */ /* 0x040fe20000000007 */
[----:B------:R-:W-:Y:S02]  /*7a80*/  HADD2.F32 R0, -RZ, R30.H1_H1 ;  /* 0x3000001eff007230 */ /* 0x000fe40000004100 */
[----:B------:R-:W-:Y:S01]  /*7a90*/  FFMA R4, R27, R20, R4 ;  /* 0x000000141b047223 */ /* 0x000fe20000000004 */
[--C-:B------:R-:W-:Y:S02]  /*7aa0*/  HADD2.F32 R2, -RZ, R31.reuse.H0_H0 ;  /* 0x2000001fff027230 */ /* 0x100fe40000004100 */
[C---:B------:R-:W-:Y:S01]  /*7ab0*/  FMUL R6, R24.reuse, R10 ;  /* 0x0000000a18067220 */ /* 0x040fe20000400000 */
[----:B------:R-:W-:Y:S01]  /*7ac0*/  F2FP.F16.F32.PACK_AB R33, R7, R3 ;  /* 0x000000030721723e */ /* 0x000fe200000000ff */
[----:B------:R-:W-:Y:S02]  /*7ad0*/  HADD2.F32 R3, -RZ, R31.H1_H1 ;  /* 0x3000001fff037230 */ /* 0x000fe40000004100 */
[C---:B------:R-:W-:Y:S01]  /*7ae0*/  FFMA R5, R27.reuse, R0, R5 ;  /* 0x000000001b057223 */ /* 0x040fe20000000005 */
[C---:B------:R-:W-:Y:S01]  /*7af0*/  FMUL R11, R24.reuse, R11 ;  /* 0x0000000b180b7220 */ /* 0x040fe20000400000 */
[--C-:B------:R-:W-:Y:S02]  /*7b00*/  HADD2.F32 R7, -RZ, R36.reuse.H0_H0 ;  /* 0x20000024ff077230 */ /* 0x100fe40000004100 */
[C---:B------:R-:W-:Y:S01]  /*7b10*/  FMUL R8, R24.reuse, R12 ;  /* 0x0000000c18087220 */ /* 0x040fe20000400000 */
[----:B------:R-:W-:Y:S02]  /*7b20*/  HADD2.F32 R0, -RZ, R36.H1_H1 ;  /* 0x30000024ff007230 */ /* 0x000fe40000004100 */
[C---:B------:R-:W-:Y:S01]  /*7b30*/  FMUL R9, R24.reuse, R13 ;  /* 0x0000000d18097220 */ /* 0x040fe20000400000 */
[C---:B------:R-:W-:Y:S01]  /*7b40*/  FFMA R6, R27.reuse, R2, R6 ;  /* 0x000000021b067223 */ /* 0x040fe20000000006 */
[C---:B------:R-:W-:Y:S01]  /*7b50*/  FFMA R11, R27.reuse, R3, R11 ;  /* 0x000000031b0b7223 */ /* 0x040fe2000000000b */
[C---:B------:R-:W-:Y:S01]  /*7b60*/  FFMA R8, R27.reuse, R7, R8 ;  /* 0x000000071b087223 */ /* 0x040fe20000000008 */
[C---:B------:R-:W-:Y:S01]  /*7b70*/  FFMA R9, R27.reuse, R0, R9 ;  /* 0x000000001b097223 */ /* 0x040fe20000000009 */
[--C-:B------:R-:W-:Y:S02]  /*7b80*/  HADD2.F32 R2, -RZ, R37.reuse.H0_H0 ;  /* 0x20000025ff027230 */ /* 0x100fe40000004100 */
[C---:B------:R-:W-:Y:S01]  /*7b90*/  FMUL R10, R24.reuse, R14 ;  /* 0x0000000e180a7220 */ /* 0x040fe20000400000 */
[----:B------:R-:W-:Y:S02]  /*7ba0*/  HADD2.F32 R0, -RZ, R37.H1_H1 ;  /* 0x30000025ff007230 */ /* 0x000fe40000004100 */
[C---:B------:R-:W-:Y:S01]  /*7bb0*/  FMUL R15, R24.reuse, R15 ;  /* 0x0000000f180f7220 */ /* 0x040fe20000400000 */
[C---:B------:R-:W-:Y:S01]  /*7bc0*/  FMUL R12, R24.reuse, R16 ;  /* 0x00000010180c7220 */ /* 0x040fe20000400000 */
[C---:B------:R-:W-:Y:S01]  /*7bd0*/  FFMA R10, R27.reuse, R2, R10 ;  /* 0x000000021b0a7223 */ /* 0x040fe2000000000a */
[--C-:B------:R-:W-:Y:S02]  /*7be0*/  HADD2.F32 R2, -RZ, R38.reuse.H0_H0 ;  /* 0x20000026ff027230 */ /* 0x100fe40000004100 */
[----:B------:R-:W-:Y:S01]  /*7bf0*/  FFMA R15, R27, R0, R15 ;  /* 0x000000001b0f7223 */ /* 0x000fe2000000000f */
[----:B------:R-:W-:Y:S01]  /*7c00*/  HADD2.F32 R0, -RZ, R38.H1_H1 ;  /* 0x30000026ff007230 */ /* 0x000fe20000004100 */
[----:B------:R-:W-:Y:S01]  /*7c10*/  F2FP.F16.F32.PACK_AB R34, R5, R4 ;  /* 0x000000040522723e */ /* 0x000fe200000000ff */
        /* <DEDUP_REMOVED lines=14> */
[----:B------:R-:W-:Y:S02]  /*7d00*/  F2FP.F16.F32.PACK_AB R11, R19, R14 ;  /* 0x0000000e130b723e */ /* 0x000fe400000000ff */
[----:B------:R-:W-:Y:S02]  /*7d10*/  MOV R2, UR46 ;  /* 0x0000002e00027c02 */ /* 0x000fe40008000f00 */
[----:B------:R-:W-:Y:S01]  /*7d20*/  MOV R0, UR47 ;  /* 0x0000002f00007c02 */ /* 0x000fe20008000f00 */
[----:B------:R1:W-:Y:S01]  /*7d30*/  STS.128 [R62+0x1200], R8 ;  /* 0x001200083e007388 */ /* 0x0003e20000000c00 */
[----:B------:R-:W-:Y:S02]  /*7d40*/  @P6 LEA R2, R2, UR43, 0x3 ;  /* 0x0000002b02026c11 */ /* 0x000fe4000f8e18ff */
[----:B------:R-:W-:Y:S02]  /*7d50*/  @P6 SHF.L.U32 R3, R59, 0x1f, RZ ;  /* 0x0000001f3b036819 */ /* 0x000fe400000006ff */
[----:B------:R-:W-:Y:S01]  /*7d60*/  @P6 IADD3 R2, PT, PT, R2, 0x80, RZ ;  /* 0x0000008002026810 */ /* 0x000fe20007ffe0ff */
[----:B------:R-:W-:Y:S01]  /*7d70*/  @!PT LDS RZ, [RZ] ;  /* 0x00000000fffff984 */ /* 0x000fe20000000800 */
[----:B------:R-:W-:Y:S01]  /*7d80*/  @!PT LDS RZ, [RZ] ;  /* 0x00000000fffff984 */ /* 0x000fe20000000800 */
[----:B------:R-:W-:Y:S01]  /*7d90*/  @!PT LDS RZ, [RZ] ;  /* 0x00000000fffff984 */ /* 0x000fe20000000800 */
[----:B------:R-:W-:Y:S01]  /*7da0*/  @!PT LDS RZ, [RZ] ;  /* 0x00000000fffff984 */ /* 0x000fe20000000800 */
[----:B------:R2:W-:Y:S06]  /*7db0*/  MEMBAR.ALL.CTA ;  /* 0x0000000000007992 */ /* 0x0005ec0000008000 */
[----:B--2---:R-:W2:Y:S01]  /*7dc0*/  FENCE.VIEW.ASYNC.S ;  /* 0x00000000000073c6 */ /* 0x004ea20000000000 */
[----:B------:R-:W-:Y:S02]  /*7dd0*/  @P6 PRMT R0, R0, 0x654, R2 ;  /* 0x0000065400006816 */ /* 0x000fe40000000002 */
[----:B------:R-:W-:Y:S01]  /*7de0*/  LEA R2, R26, UR43, 0x3 ;  /* 0x0000002b1a027c11 */ /* 0x000fe2000f8e18ff */
[----:B--2---:R-:W-:Y:S06]  /*7df0*/  BAR.SYNC.DEFER_BLOCKING 0x1, 0x80 ;  /* 0x0042000000007b1d */ /* 0x004fec0000010000 */
[----:B------:R-:W-:Y:S05]  /*7e00*/  @P0 BRA `(.L_x_130) ;  /* 0x00000000003c0947 */ /* 0x000fea0003800000 */
[----:B------:R-:W2:Y:S01]  /*7e10*/  LDCU.64 UR6, c[0x0][0x348] ;  /* 0x00006900ff0677ac */ /* 0x000ea20008000a00 */
[----:B------:R-:W-:Y:S02]  /*7e20*/  UIADD3 UR13, UPT, UPT, UR49, 0x10, URZ ;  /* 0x00000010310d7890 */ /* 0x000fe4000fffe0ff */
[----:B------:R-:W-:Y:S01]  /*7e30*/  UIADD3 UR12, UPT, UPT, UR43, 0x1200, URZ ;  /* 0x000012002b0c7890 */ /* 0x000fe2000fffe0ff */
[----:B------:R-:W-:Y:S01]  /*7e40*/  UMOV UR14, UR50 ;  /* 0x00000032000e7c82 */ /* 0x000fe20008000000 */
[----:B------:R-:W-:Y:S01]  /*7e50*/  UMOV UR15, UR36 ;  /* 0x00000024000f7c82 */ /* 0x000fe20008000000 */
[----:B------:R-:W-:Y:S02]  /*7e60*/  UIADD3 UR9, UPT, UPT, UR49, 0x50, URZ ;  /* 0x0000005031097890 */ /* 0x000fe4000fffe0ff */
[----:B------:R-:W-:Y:S01]  /*7e70*/  UIADD3 UR8, UPT, UPT, UR43, 0x1a00, URZ ;  /* 0x00001a002b087890 */ /* 0x000fe2000fffe0ff */
[----:B------:R-:W-:Y:S01]  /*7e80*/  UMOV UR10, UR50 ;  /* 0x00000032000a7c82 */ /* 0x000fe20008000000 */
[----:B------:R-:W-:Y:S01]  /*7e90*/  UMOV UR11, UR36 ;  /* 0x00000024000b7c82 */ /* 0x000fe20008000000 */
[----:B--2---:R-:W-:Y:S04]  /*7ea0*/  UIADD3 UR4, UP0, UPT, UR6, 0x680, URZ ;  /* 0x0000068006047890 */ /* 0x004fe8000ff1e0ff */
[----:B------:R-:W-:Y:S09]  /*7eb0*/  UIADD3.X UR5, UPT, UPT, URZ, UR7, URZ, UP0, !UPT ;  /* 0x00000007ff057290 */ /* 0x000ff200087fe4ff */
[----:B------:R2:W-:Y:S01]  /*7ec0*/  UTMASTG.3D [UR12], [UR4] ;  /* 0x0000000c040073b5 */ /* 0x0005e20008010000 */
[----:B------:R2:W-:Y:S01]  /*7ed0*/  UTMASTG.3D [UR8], [UR4] ;  /* 0x00000008040073b5 */ /* 0x0005e20008010000 */
[----:B------:R0:W-:Y:S01]  /*7ee0*/  UTMACMDFLUSH ;  /* 0x00000000000079b7 */ /* 0x0001e20000000000 */
[----:B--2---:R-:W-:Y:S04]  /*7ef0*/  DEPBAR.LE SB0, 0x1 ;  /* 0x000080400000791a */ /* 0x004fe80000000000 */
.L_x_130:
[----:B------:R-:W-:Y:S05]  /*7f00*/  BSYNC.RECONVERGENT B0 ;  /* 0x0000000000007941 */ /* 0x000fea0003800200 */
.L_x_129:
[----:B------:R-:W-:Y:S01]  /*7f10*/  BAR.SYNC.DEFER_BLOCKING 0x1, 0x80 ;  /* 0x0042000000007b1d */ /* 0x000fe20000010000 */
[----:B------:R-:W-:Y:S04]  /*7f20*/  UIADD3 UR4, UPT, UPT, UR46, 0x1, URZ ;  /* 0x000000012e047890 */ /* 0x000fe8000fffe0ff */
[----:B------:R-:W-:Y:S04]  /*7f30*/  UISETP.NE.AND UP0, UPT, UR4, 0x4, UPT ;  /* 0x000000040400788c */ /* 0x000fe8000bf05270 */
[----:B------:R-:W-:Y:S01]  /*7f40*/  USEL UR44, UR4, URZ, UP0 ;  /* 0x000000ff042c7287 */ /* 0x000fe20008000000 */
[----:B------:R2:W-:Y:S01]  /*7f50*/  @P6 SYNCS.ARRIVE.TRANS64.RED.A1T0 RZ, [R0+URZ], RZ ;  /* 0x000000ff00ff69a7 */ /* 0x0005e200081004ff */
[----:B------:R-:W-:Y:S01]  /*7f60*/  BSSY B1, `(.L_x_131) ;  /* 0x0000013000017945 */ /* 0x000fe20003800000 */
[----:B------:R-:W3:Y:S02]  /*7f70*/  @P6 SYNCS.PHASECHK.TRANS64.TRYWAIT P0, [R2+URZ+0x60], R3 ;  /* 0x00006003020065a7 */ /* 0x000ee400080011ff */
[----:B---3--:R-:W-:Y:S01]  /*7f80*/  @P6 SEL R63, RZ, 0x1, !P0 ;  /* 0x00000001ff3f6807 */ /* 0x008fe20004000000 */
[----:B--2---:R-:W-:Y:S06]  /*7f90*/  @!P6 BRA `(.L_x_132) ;  /* 0x00000000003ce947 */ /* 0x004fec0003800000 */
[----:B------:R-:W-:Y:S01]  /*7fa0*/  ISETP.NE.AND P1, PT, R64, RZ, PT ;  /* 0x000000ff4000720c */ /* 0x000fe20003f25270 */
[----:B------:R-:W-:Y:S01]  /*7fb0*/  BSSY B0, `(.L_x_133) ;  /* 0x0000009000007945 */ /* 0x000fe20003800000 */
[----:B------:R-:W-:Y:S11]  /*7fc0*/  ISETP.NE.AND P0, PT, R63, RZ, PT ;  /* 0x000000ff3f00720c */ /* 0x000ff60003f05270 */
[----:B------:R-:W-:Y:S05]  /*7fd0*/  @P1 IMAD R3, R26, 0x1000, R56 ;  /* 0x000010001a031824 */ /* 0x000fea00078e0238 */
[----:B------:R-:W-:Y:S05]  /*7fe0*/  @P1 IADD3 R0, PT, PT, R3, UR43, RZ ;  /* 0x0000002b03001c10 */ /* 0x000fea000fffe0ff */
[----:B------:R-:W-:Y:S01]  /*7ff0*/  @P1 IMAD.IADD R0, R65, 0x1, R0 ;  /* 0x0000000141001824 */ /* 0x000fe200078e0200 */
[----:B------:R-:W-:Y:S06]  /*8000*/  @P0 BRA `(.L_x_134) ;  /* 0x00000000000c0947 */ /* 0x000fec0003800000 */
[----:B------:R-:W-:Y:S04]  /*8010*/  SHF.L.U32 R4, R59, 0x1f, RZ ;  /* 0x0000001f3b047819 */ /* 0x000fe800000006ff */
[----:B------:R-:W2:Y:S02]  /*8020*/  SYNCS.PHASECHK.TRANS64.TRYWAIT P0, [R2+URZ+0x60], R4 ;  /* 0x00006004020075a7 */ /* 0x000ea400080011ff */
[----:B--2---:R-:W-:Y:S05]  /*8030*/  @!P0 BRA `(.L_x_135) ;  /* 0x0000002000308947 */ /* 0x004fea0003800000 */
.L_x_134:
[----:B------:R-:W-:Y:S05]  /*8040*/  BSYNC B0 ;  /* 0x0000000000007941 */ /* 0x000fea0003800000 */
.L_x_133:
[----:B------:R-:W-:Y:S02]  /*8050*/  ISETP.NE.AND P0, PT, R64, RZ, PT ;  /* 0x000000ff4000720c */ /* 0x000fe40003f05270 */
[----:B------:R-:W-:Y:S11]  /*8060*/  IADD3 R26, PT, PT, R26, 0x1, RZ ;  /* 0x000000011a1a7810 */ /* 0x000ff60007ffe0ff */
[----:B------:R3:W4:Y:S04]  /*8070*/  @P0 LDS.128 R28, [R3+UR43+0x200] ;  /* 0x0002002b031c0984 */ /* 0x0007280008000c00 */
[----:B------:R3:W1:Y:S02]  /*8080*/  @P0 LDS.128 R36, [R0+0x200] ;  /* 0x0002000000240984 */ /* 0x0006640000000c00 */
.L_x_132:
[----:B------:R-:W-:Y:S05]  /*8090*/  BSYNC B1 ;  /* 0x0000000000017941 */ /* 0x000fea0003800000 */
.L_x_131:
[----:B---3--:R-:W-:Y:S05]  /*80a0*/  VIADD R0, R25, 0x20 ;  /* 0x0000002019007836 */ /* 0x008fea0000000000 */
[----:B------:R-:W-:Y:S04]  /*80b0*/  SHF.R.U32.HI R0, RZ, 0x15, R0 ;  /* 0x00000015ff007819 */ /* 0x000fe80000011600 */
[----:B------:R-:W-:Y:S11]  /*80c0*/  LOP3.LUT P0, RZ, R0, 0x3, R47, 0x48, !PT ;  /* 0x0000000300ff7812 */ /* 0x000ff6000780482f */
[----:B------:R-:W-:Y:S02]  /*80d0*/  @!UPT UIADD3 URZ, UPT, UPT, URZ, URZ, URZ ;  /* 0x000000fffffff290 */ /* 0x000fe4000fffe0ff */
[----:B------:R-:W-:Y:S05]  /*80e0*/  @!P0 BRA `(.L_x_136) ;  /* 0x0000000000408947 */ /* 0x000fea0003800000 */
[----:B------:R-:W3:Y:S01]  /*80f0*/  LDCU.64 UR8, c[0x4][0x70] ;  /* 0x01000e00ff0877ac */ /* 0x000ee20008000a00 */
[----:B------:R-:W-:Y:S01]  /*8100*/  MOV R3, 0x0 ;  /* 0x0000000000037802 */ /* 0x000fe20000000f00 */
[----:B------:R-:W-:Y:S02]  /*8110*/  HFMA2 R12, -RZ, RZ, 0, 5.9604644775390625e-08 ;  /* 0x00000001ff0c7431 */ /* 0x000fe400000001ff */
[----:B-1----:R-:W-:Y:S02]  /*8120*/  IMAD.MOV.U32 R8, RZ, RZ, 0x192 ;  /* 0x00000192ff087424 */ /* 0x002fe400078e00ff */
[----:B------:R-:W-:Y:S01]  /*8130*/  IMAD.MOV.U32 R13, RZ, RZ, RZ ;  /* 0x000000ffff0d7224 */ /* 0x000fe200078e00ff */
[----:B------:R-:W1:Y:S01]  /*8140*/  LDCU.64 UR6, c[0x4][0x78] ;  /* 0x01000f00ff0677ac */ /* 0x000e620008000a00 */
[----:B--2---:R-:W2:Y:S01]  /*8150*/  LDC.64 R2, c[0x4][R3] ;  /* 0x0100000003027b82 */ /* 0x004ea20000000a00 */
[----:B------:R-:W5:Y:S01]  /*8160*/  LDCU.64 UR4, c[0x4][0x10] ;  /* 0x01000200ff0477ac */ /* 0x000f620008000a00 */
[----:B---3--:R-:W-:Y:S01]  /*8170*/  MOV R5, UR9 ;  /* 0x0000000900057c02 */ /* 0x008fe20008000f00 */
[----:B------:R-:W-:Y:S01]  /*8180*/  IMAD.U32 R4, RZ, RZ, UR8 ;  /* 0x00000008ff047e24 */ /* 0x000fe2000f8e00ff */
[----:B-1----:R-:W-:Y:S01]  /*8190*/  MOV R7, UR7 ;  /* 0x0000000700077c02 */ /* 0x002fe20008000f00 */
[----:B------:R-:W-:Y:S01]  /*81a0*/  IMAD.U32 R6, RZ, RZ, UR6 ;  /* 0x00000006ff067e24 */ /* 0x000fe2000f8e00ff */
[----:B-----5:R-:W-:Y:S01]  /*81b0*/  MOV R11, UR5 ;  /* 0x00000005000b7c02 */ /* 0x020fe20008000f00 */
[----:B------:R-:W-:Y:S02]  /*81c0*/  IMAD.U32 R10, RZ, RZ, UR4 ;  /* 0x00000004ff0a7e24 */ /* 0x000fe4000f8e00ff */
[----:B------:R-:W-:Y:S07]  /*81d0*/  LEPC R20, `(.L_x_136) ;  /* 0x000000001014794e */ /* 0x000fee0000000000 */
[----:B--2-4-:R-:W-:Y:S05]  /*81e0*/  CALL.ABS.NOINC R2 ;  /* 0x0000000002007343 */ /* 0x014fea0003c00000 */
.L_x_136:
[----:B------:R-:W-:Y:S01]  /*81f0*/  ISETP.NE.AND P6, PT, R61, RZ, PT ;  /* 0x000000ff3d00720c */ /* 0x000fe20003fc5270 */
[----:B------:R-:W-:Y:S05]  /*8200*/  WARPSYNC.ALL ;  /* 0x0000000000007948 */ /* 0x000fea0003800000 */
[----:B------:R-:W-:Y:S01]  /*8210*/  R2UR UR4, R25 ;  /* 0x00000000190472ca */ /* 0x000fe200000e0000 */
[----:B----4-:R-:W-:Y:S01]  /*8220*/  HADD2.F32 R3, -RZ, R28.H0_H0 ;  /* 0x2000001cff037230 */ /* 0x010fe20000004100 */
[----:B------:R-:W-:Y:S01]  /*8230*/  ISETP.NE.AND P0, PT, R60, RZ, PT ;  /* 0x000000ff3c00720c */ /* 0x000fe20003f05270 */
[----:B------:R-:W-:Y:S01]  /*8240*/  HADD2.F32 R20, -RZ, R30.H0_H0 ;  /* 0x2000001eff147230 */ /* 0x000fe20000004100 */
[----:B------:R-:W-:Y:S09]  /*8250*/  BSSY.RECONVERGENT B0, `(.L_x_137) ;  /* 0x0000058000007945 */ /* 0x000ff20003800200 */
[----:B-12---:R-:W1:Y:S02]  /*8260*/  LDTM.x16 R4, tmem[UR4+0x20] ;  /* 0x00002004000479ee */ /* 0x006e640008240000 */
        /* <DEDUP_REMOVED lines=59> */
[----:B------:R-:W-:Y:S02]  /*8620*/  LEA R3, R26, UR43, 0x3 ;  /* 0x0000002b1a037c11 */ /* 0x000fe4000f8e18ff */
        /* <DEDUP_REMOVED lines=8> */
[----:B------:R-:W-:Y:S01]  /*86b0*/  @P6 SHF.L.U32 R2, R59, 0x1f, RZ ;  /* 0x0000001f3b026819 */ /* 0x000fe200000006ff */
        /* <DEDUP_REMOVED lines=17> */
.L_x_138:
[----:B------:R-:W-:Y:S05]  /*87d0*/  BSYNC.RECONVERGENT B0 ;  /* 0x0000000000007941 */ /* 0x000fea0003800200 */
.L_x_137:
        /* <DEDUP_REMOVED lines=19> */
.L_x_142:
[----:B------:R-:W-:Y:S05]  /*8910*/  BSYNC B0 ;  /* 0x0000000000007941 */ /* 0x000fea0003800000 */
.L_x_141:
[----:B------:R-:W-:Y:S11]  /*8920*/  ISETP.NE.AND P0, PT, R64, RZ, PT ;  /* 0x000000ff4000720c */ /* 0x000ff60003f05270 */
[----:B------:R-:W-:Y:S02]  /*8930*/  @!UPT UIADD3 URZ, UPT, UPT, URZ, URZ, URZ ;  /* 0x000000fffffff290 */ /* 0x000fe4000fffe0ff */
[----:B------:R3:W4:Y:S04]  /*8940*/  @P0 LDS.128 R28, [R26+UR43+0x200] ;  /* 0x0002002b1a1c0984 */ /* 0x0007280008000c00 */
[----:B------:R3:W1:Y:S02]  /*8950*/  @P0 LDS.128 R36, [R65+0x200] ;  /* 0x0002000041240984 */ /* 0x0006640000000c00 */
.L_x_140:
[----:B------:R-:W-:Y:S05]  /*8960*/  BSYNC B1 ;  /* 0x0000000000017941 */ /* 0x000fea0003800000 */
.L_x_139:
[----:B--2---:R-:W-:Y:S05]  /*8970*/  VIADD R0, R25, 0x30 ;  /* 0x0000003019007836 */ /* 0x004fea0000000000 */
[----:B------:R-:W-:Y:S04]  /*8980*/  SHF.R.U32.HI R0, RZ, 0x15, R0 ;  /* 0x00000015ff007819 */ /* 0x000fe80000011600 */
[----:B------:R-:W-:Y:S11]  /*8990*/  LOP3.LUT P0, RZ, R0, 0x3, R47, 0x48, !PT ;  /* 0x0000000300ff7812 */ /* 0x000ff6000780482f */
[----:B------:R-:W-:Y:S02]  /*89a0*/  @!UPT UIADD3 URZ, UPT, UPT, URZ, URZ, URZ ;  /* 0x000000fffffff290 */ /* 0x000fe4000fffe0ff */
[----:B------:R-:W-:Y:S05]  /*89b0*/  @!P0 BRA `(.L_x_144) ;  /* 0x0000000000408947 */ /* 0x000fea0003800000 */
[----:B------:R-:W2:Y:S01]  /*89c0*/  LDCU.64 UR8, c[0x4][0x70] ;  /* 0x01000e00ff0877ac */ /* 0x000ea20008000a00 */
[----:B------:R-:W-:Y:S01]  /*89d0*/  MOV R3, 0x0 ;  /* 0x0000000000037802 */ /* 0x000fe20000000f00 */
        /* <DEDUP_REMOVED lines=14> */
.L_x_144:
[----:B------:R-:W-:Y:S01]  /*8ac0*/  ISETP.NE.AND P0, PT, R60, RZ, PT ;  /* 0x000000ff3c00720c */ /* 0x000fe20003f05270 */
[----:B------:R-:W-:Y:S05]  /*8ad0*/  WARPSYNC.ALL ;  /* 0x0000000000007948 */ /* 0x000fea0003800000 */
[----:B------:R-:W-:Y:S01]  /*8ae0*/  R2UR UR4, R25 ;  /* 0x00000000190472ca */ /* 0x000fe200000e0000 */
[--C-:B----4-:R-:W-:Y:S01]  /*8af0*/  HADD2.F32 R20, -RZ, R28.reuse.H0_H0 ;  /* 0x2000001cff147230 */ /* 0x110fe20000004100 */
[----:B------:R-:W-:Y:S01]  /*8b00*/  IADD3 R53, PT, PT, R53, 0xf0, RZ ;  /* 0x000000f035357810 */ /* 0x000fe20007ffe0ff */
[----:B------:R-:W-:Y:S01]  /*8b10*/  HADD2.F32 R21, -RZ, R28.H1_H1 ;  /* 0x3000001cff157230 */ /* 0x000fe20000004100 */
[----:B------:R-:W-:Y:S01]  /*8b20*/  BSSY.RECONVERGENT B0, `(.L_x_145) ;  /* 0x0000054000007945 */ /* 0x000fe20003800200 */
[--C-:B------:R-:W-:Y:S01]  /*8b30*/  HADD2.F32 R25, -RZ, R29.reuse.H0_H0 ;  /* 0x2000001dff197230 */ /* 0x100fe20000004100 */
[----:B------:R-:W-:Y:S01]  /*8b40*/  LOP3.LUT R53, R53, 0xfefffff8, RZ, 0xc0, !PT ;  /* 0xfefffff835357812 */ /* 0x000fe200078ec0ff */
[----:B---3--:R-:W-:Y:S02]  /*8b50*/  HADD2.F32 R26, -RZ, R29.H1_H1 ;  /* 0x3000001dff1a7230 */ /* 0x008fe40000004100 */
[--C-:B------:R-:W-:Y:S02]  /*8b60*/  HADD2.F32 R28, -RZ, R30.reuse.H0_H0 ;  /* 0x2000001eff1c7230 */ /* 0x100fe40000004100 */
[----:B------:R-:W-:Y:S02]  /*8b70*/  HADD2.F32 R29, -RZ, R30.H1_H1 ;  /* 0x3000001eff1d7230 */ /* 0x000fe40000004100 */
[----:B-1----:R-:W1:Y:S01]  /*8b80*/  LDTM.x16 R4, tmem[UR4+0x30] ;  /* 0x00003004000479ee */ /* 0x002e620008240000 */
[----:B------:R-:W-:Y:S01]  /*8b90*/  NOP ;  /* 0x0000000000007918 */ /* 0x000fe20000000000 */
[----:B-1----:R1:W-:Y:S01]  /*8ba0*/  SYNCS.ARRIVE.TRANS64.RED.A1T0 RZ, [R53+URZ], RZ ;  /* 0x000000ff35ff79a7 */ /* 0x0023e200081004ff */
[--C-:B------:R-:W-:Y:S02]  /*8bb0*/  HADD2.F32 R30, -RZ, R31.reuse.H0_H0 ;  /* 0x2000001fff1e7230 */ /* 0x100fe40000004100 */
[----:B------:R-:W-:Y:S02]  /*8bc0*/  HADD2.F32 R31, -RZ, R31.H1_H1 ;  /* 0x3000001fff1f7230 */ /* 0x000fe40000004100 */
        /* <DEDUP_REMOVED lines=8> */
[C---:B------:R-:W-:Y:S01]  /*8c50*/  FMUL R4, R24.reuse, R4 ;  /* 0x0000000418047220 */ /* 0x040fe20000400000 */
[C---:B------:R-:W-:Y:S01]  /*8c60*/  FMUL R5, R24.reuse, R5 ;  /* 0x0000000518057220 */ /* 0x040fe20000400000 */
[C---:B------:R-:W-:Y:S01]  /*8c70*/  FMUL R6, R24.reuse, R6 ;  /* 0x0000000618067220 */ /* 0x040fe20000400000 */
[C---:B------:R-:W-:Y:S01]  /*8c80*/  FMUL R7, R24.reuse, R7 ;  /* 0x0000000718077220 */ /* 0x040fe20000400000 */
[C---:B------:R-:W-:Y:S01]  /*8c90*/  FFMA R4, R27.reuse, R20, R4 ;  /* 0x000000141b047223 */ /* 0x040fe20000000004 */
        /* <DEDUP_REMOVED lines=15> */
[C---:B------:R-:W-:Y:S01]  /*8d90*/  FMUL R12, R24.reuse, R16 ;  /* 0x00000010180c7220 */ /* 0x040fe20000400000 */
[C---:B------:R-:W-:Y:S01]  /*8da0*/  FFMA R0, R27.reuse, R32, R0 ;  /* 0x000000201b007223 */ /* 0x040fe20000000000 */
[C---:B------:R-:W-:Y:S01]  /*8db0*/  FMUL R13, R24.reuse, R17 ;  /* 0x00000011180d7220 */ /* 0x040fe20000400000 */
[----:B------:R-:W-:Y:S01]  /*8dc0*/  FFMA R2, R27, R33, R2 ;  /* 0x000000211b027223 */ /* 0x000fe20000000002 */
[----:B------:R-:W-:Y:S01]  /*8dd0*/  F2FP.F16.F32.PACK_AB R4, R5, R4 ;  /* 0x000000040504723e */ /* 0x000fe200000000ff */
[C---:B------:R-:W-:Y:S01]  /*8de0*/  FMUL R14, R24.reuse, R18 ;  /* 0x00000012180e7220 */ /* 0x040fe20000400000 */
[----:B------:R-:W-:Y:S01]  /*8df0*/  FFMA R3, R27, R34, R3 ;  /* 0x000000221b037223 */ /* 0x000fe20000000003 */
[----:B------:R-:W-:Y:S01]  /*8e00*/  F2FP.F16.F32.PACK_AB R5, R7, R6 ;  /* 0x000000060705723e */ /* 0x000fe200000000ff */
[----:B------:R-:W-:Y:S01]  /*8e10*/  FFMA R15, R27, R35, R15 ;  /* 0x000000231b0f7223 */ /* 0x000fe2000000000f */
[----:B------:R-:W-:Y:S01]  /*8e20*/  FMUL R19, R24, R19 ;  /* 0x0000001318137220 */ /* 0x000fe20000400000 */
[----:B------:R-:W-:Y:S01]  /*8e30*/  F2FP.F16.F32.PACK_AB R6, R9, R8 ;  /* 0x000000080906723e */ /* 0x000fe200000000ff */
[----:B------:R-:W-:Y:S01]  /*8e40*/  FFMA R12, R27, R36, R12 ;  /* 0x000000241b0c7223 */ /* 0x000fe2000000000c */
[----:B------:R-:W-:Y:S01]  /*8e50*/  F2FP.F16.F32.PACK_AB R7, R11, R10 ;  /* 0x0000000a0b07723e */ /* 0x000fe200000000ff */
[C---:B------:R-:W-:Y:S01]  /*8e60*/  FFMA R13, R27.reuse, R37, R13 ;  /* 0x000000251b0d7223 */ /* 0x040fe2000000000d */
[C---:B------:R-:W-:Y:S01]  /*8e70*/  FFMA R14, R27.reuse, R38, R14 ;  /* 0x000000261b0e7223 */ /* 0x040fe2000000000e */
[----:B------:R-:W-:Y:S01]  /*8e80*/  FFMA R19, R27, R39, R19 ;  /* 0x000000271b137223 */ /* 0x000fe20000000013 */
[----:B------:R-:W-:Y:S01]  /*8e90*/  F2FP.F16.F32.PACK_AB R16, R2, R0 ;  /* 0x000000000210723e */ /* 0x000fe200000000ff */
[----:B------:R1:W-:Y:S01]  /*8ea0*/  STS.128 [R56+UR43+0x3200], R4 ;  /* 0x0032000438007988 */ /* 0x0003e20008000c2b */
        /* <DEDUP_REMOVED lines=27> */
.L_x_146:
[----:B------:R-:W-:Y:S05]  /*9060*/  BSYNC.RECONVERGENT B0 ;  /* 0x0000000000007941 */ /* 0x000fea0003800200 */
.L_x_145:
[----:B------:R-:W-:Y:S01]  /*9070*/  BAR.SYNC.DEFER_BLOCKING 0x1, 0x80 ;  /* 0x0042000000007b1d */ /* 0x000fe20000010000 */
[----:B------:R-:W-:Y:S01]  /*9080*/  UISETP.NE.AND UP0, UPT, UR52, -0x4, UPT ;  /* 0xfffffffc3400788c */ /* 0x000fe2000bf05270 */
[----:B------:R-:W-:Y:S08]  /*9090*/  IADD3 R22, PT, PT, R22, 0x1, RZ ;  /* 0x0000000116167810 */ /* 0x000ff00007ffe0ff */
[----:B------:R-:W-:Y:S05]  /*90a0*/  BRA.U !UP0, `(.L_x_147) ;  /* 0x0000000108287547 */ /* 0x000fea000b800000 */
[----:B------:R-:W-:Y:S01]  /*90b0*/  ISETP.NE.AND P0, PT, R61, RZ, PT ;  /* 0x000000ff3d00720c */ /* 0x000fe20003f05270 */
[----:B------:R-:W-:Y:S01]  /*90c0*/  IMAD.U32 R2, RZ, RZ, UR46 ;  /* 0x0000002eff027e24 */ /* 0x000fe2000f8e00ff */
[----:B------:R-:W-:Y:S01]  /*90d0*/  UIADD3 UR4, UPT, UPT, UR46, 0x1, URZ ;  /* 0x000000012e047890 */ /* 0x000fe2000fffe0ff */
[----:B------:R-:W-:Y:S03]  /*90e0*/  IMAD.U32 R0, RZ, RZ, UR47 ;  /* 0x0000002fff007e24 */ /* 0x000fe6000f8e00ff */
[----:B------:R-:W-:Y:S04]  /*90f0*/  UISETP.NE.AND UP0, UPT, UR4, 0x4, UPT ;  /* 0x000000040400788c */ /* 0x000fe8000bf05270 */
[----:B------:R-:W-:Y:S03]  /*9100*/  USEL UR46, UR4, URZ, UP0 ;  /* 0x000000ff042e7287 */ /* 0x000fe60008000000 */
[----:B------:R-:W-:Y:S05]  /*9110*/  @P0 LEA R2, R2, UR43, 0x3 ;  /* 0x0000002b02020c11 */ /* 0x000fea000f8e18ff */
[----:B------:R-:W-:Y:S05]  /*9120*/  @P0 VIADD R2, R2, 0x80 ;  /* 0x0000008002020836 */ /* 0x000fea0000000000 */
[----:B------:R-:W-:Y:S04]  /*9130*/  @P0 PRMT R0, R0, 0x654, R2 ;  /* 0x0000065400000816 */ /* 0x000fe80000000002 */
[----:B------:R2:W-:Y:S03]  /*9140*/  @P0 SYNCS.ARRIVE.TRANS64.RED.A1T0 RZ, [R0+URZ], RZ ;  /* 0x000000ff00ff09a7 */ /* 0x0005e600081004ff */
.L_x_147:
[----:B------:R-:W-:Y:S01]  /*9150*/  R2UR UR4, R50 ;  /* 0x00000000320472ca */ /* 0x000fe200000e0000 */
[----:B------:R-:W-:Y:S01]  /*9160*/  UISETP.NE.AND UP0, UPT, UR62, URZ, UPT ;  /* 0x000000ff3e00728c */ /* 0x000fe2000bf05270 */
[----:B------:R-:W-:Y:S01]  /*9170*/  ISETP.NE.AND P0, PT, R55, 0x2, PT ;  /* 0x000000023700780c */ /* 0x000fe20003f05270 */
[----:B------:R-:W-:Y:S01]  /*9180*/  UIADD3 UR27, UPT, UPT, UR38, UR63, URZ ;  /* 0x0000003f261b7290 */ /* 0x000fe2000fffe0ff */
[----:B------:R-:W-:Y:S01]  /*9190*/  ISETP.NE.AND P1, PT, R22, 0x4, PT ;  /* 0x000000041600780c */ /* 0x000fe20003f25270 */
[----:B------:R-:W-:Y:S01]  /*91a0*/  UIADD3 UR52, UPT, UPT, UR52, 0x4, URZ ;  /* 0x0000000434347890 */ /* 0x000fe2000fffe0ff */
[----:B------:R-:W-:Y:S01]  /*91b0*/  SEL R2, RZ, 0x1, P0 ;  /* 0x00000001ff027807 */ /* 0x000fe20000000000 */
[----:B------:R-:W-:Y:S01]  /*91c0*/  UMOV UR36, UR61 ;  /* 0x0000003d00247c82 */ /* 0x000fe20008000000 */
[----:B--2---:R-:W-:Y:S02]  /*91d0*/  SEL R0, RZ, 0x1, P1 ;  /* 0x00000001ff007807 */ /* 0x004fe40000800000 */
[----:B------:R-:W-:Y:S02]  /*91e0*/  LOP3.LUT R57, R57, R2, RZ, 0x3c, !PT ;  /* 0x0000000239397212 */ /* 0x000fe400078e3cff */
[----:B------:R-:W-:Y:S01]  /*91f0*/  LOP3.LUT R58, R58, R0, RZ, 0x3c, !PT ;  /* 0x000000003a3a7212 */ /* 0x000fe200078e3cff */
[----:B------:R-:W-:Y:S01]  /*9200*/  UIADD3 UR26, UPT, UPT, UR37, UR4, URZ ;  /* 0x00000004251a7290 */ /* 0x000fe2000fffe0ff */
[----:B------:R-:W-:Y:S02]  /*9210*/  SEL R55, R55, RZ, P0 ;  /* 0x000000ff37377207 */ /* 0x000fe40000000000 */
[----:B------:R-:W-:Y:S01]  /*9220*/  SEL R22, R22, RZ, P1 ;  /* 0x000000ff16167207 */ /* 0x000fe20000800000 */
[----:B------:R-:W-:Y:S08]  /*9230*/  BRA.U UP0, `(.L_x_148) ;  /* 0xffffffcd005c7547 */ /* 0x000ff0000b83ffff */
[----:B------:R-:W-:-:S13]  /*9240*/  R2UR UR4, R51 ;  /* 0x00000000330472ca */ /* 0x000fda00000e0000 */
[----:B------:R-:W-:-:S09]  /*9250*/  UISETP.NE.AND UP0, UPT, UR4, URZ, UPT ;  /* 0x000000ff0400728c */ /* 0x000fd2000bf05270 */
[----:B------:R-:W-:Y:S05]  /*9260*/  BRA.U !UP0, `(.L_x_149) ;  /* 0x0000000108487547 */ /* 0x000fea000b800000 */
[----:B------:R-:W2:Y:S02]  /*9270*/  LDCU.64 UR4, c[0x0][0x890] ;  /* 0x00011200ff0477ac */ /* 0x000ea40008000a00 */
[----:B--2---:R-:W-:-:S04]  /*9280*/  UISETP.NE.U32.AND UP0, UPT, UR4, URZ, UPT ;  /* 0x000000ff0400728c */ /* 0x004fc8000bf05070 */
[----:B------:R-:W-:-:S09]  /*9290*/  UISETP.NE.AND.EX UP0, UPT, UR5, URZ, UPT, UP0 ;  /* 0x000000ff0500728c */ /* 0x000fd2000bf05300 */
[----:B------:R-:W-:Y:S05]  /*92a0*/  BRA.U UP0, `(.L_x_150) ;  /* 0x00000001000c7547 */ /* 0x000fea000b800000 */
[----:B------:R-:W-:-:S13]  /*92b0*/  FSETP.NEU.AND P0, PT, R27, RZ, PT ;  /* 0x000000ff1b00720b */ /* 0x000fda0003f0d000 */
[----:B------:R-:W-:Y:S05]  /*92c0*/  @!P0 EXIT ;  /* 0x000000000000894d */ /* 0x000fea0003800000 */
[----:B------:R-:W-:Y:S05]  /*92d0*/  BRA `(.L_x_149) ;  /* 0x00000000002c7947 */ /* 0x000fea0003800000 */
.L_x_150:
[----:B------:R-:W-:Y:S01]  /*92e0*/  ISETP.NE.AND P0, PT, R54, RZ, PT ;  /* 0x000000ff3600720c */ /* 0x000fe20003f05270 */
[----:B------:R-:W-:-:S12]  /*92f0*/  BSSY.RECONVERGENT B0, `(.L_x_149) ;  /* 0x0000009000007945 */ /* 0x000fd80003800200 */
[----:B------:R-:W-:Y:S05]  /*9300*/  @P0 BRA `(.L_x_151) ;  /* 0x0000000000140947 */ /* 0x000fea0003800000 */
[----:B------:R-:W2:Y:S02]  /*9310*/  LDCU.64 UR4, c[0x0][0x888] ;  /* 0x00011100ff0477ac */ /* 0x000ea40008000a00 */
[----:B--2---:R-:W-:-:S04]  /*9320*/  ISETP.NE.U32.AND P0, PT, RZ, UR4, PT ;  /* 0x00000004ff007c0c */ /* 0x004fc8000bf05070 */
[----:B------:R-:W-:-:S13]  /*9330*/  ISETP.NE.AND.EX P0, PT, RZ, UR5, PT, P0 ;  /* 0x00000005ff007c0c */ /* 0x000fda000bf05300 */
[----:B------:R-:W-:Y:S05]  /*9340*/  @!P0 EXIT ;  /* 0x000000000000894d */ /* 0x000fea0003800000 */
[----:B------:R-:W-:Y:S05]  /*9350*/  BRA `(.L_x_152) ;  /* 0x0000000000087947 */ /* 0x000fea0003800000 */
.L_x_151:
[----:B------:R-:W-:-:S13]  /*9360*/  FSETP.NEU.AND P0, PT, R27, RZ, PT ;  /* 0x000000ff1b00720b */ /* 0x000fda0003f0d000 */
[----:B------:R-:W-:Y:S05]  /*9370*/  @!P0 EXIT ;  /* 0x000000000000894d */ /* 0x000fea0003800000 */
.L_x_152:
[----:B------:R-:W-:Y:S05]  /*9380*/  BSYNC.RECONVERGENT B0 ;  /* 0x0000000000007941 */ /* 0x000fea0003800200 */
.L_x_149:
[----:B------:R-:W-:Y:S01]  /*9390*/  ULEA UR4, UR46, UR43, 0x3 ;  /* 0x0000002b2e047291 */ /* 0x000fe2000f8e18ff */
[----:B------:R-:W-:-:S04]  /*93a0*/  DEPBAR.LE SB0, 0x0 ;  /* 0x000080000000791a */ /* 0x000fc80000000000 */
[----:B------:R-:W-:-:S04]  /*93b0*/  UIADD3 UR4, UPT, UPT, UR4, 0x80, URZ ;  /* 0x0000008004047890 */ /* 0x000fc8000fffe0ff */
[----:B------:R-:W-:-:S09]  /*93c0*/  UPRMT UR4, UR47, 0x654, UR4 ;  /* 0x000006542f047896 */ /* 0x000fd20008000004 */
[----:B------:R-:W-:Y:S01]  /*93d0*/  SYNCS.ARRIVE.TRANS64.RED.A1T0 RZ, [UR4], RZ ;  /* 0x000000ffffff79a7 */ /* 0x000fe20008100404 */
[----:B------:R-:W-:Y:S05]  /*93e0*/  EXIT ;  /* 0x000000000000794d */ /* 0x000fea0003800000 */
.L_x_24:
[----:B--2---:R2:W3:Y:S02]  /*93f0*/  SYNCS.PHASECHK.TRANS64.TRYWAIT P0, [R0+URZ+0x120], R2 ;  /* 0x00012002000075a7 */ /* 0x0044e400080011ff */
[----:B---3--:R-:W-:Y:S05]  /*9400*/  @!P0 NANOSLEEP.SYNCS 0x989680 ;  /* 0x009896800000895d */ /* 0x008fea0003900000 */
[----:B------:R-:W3:Y:S02]  /*9410*/  @!P0 SYNCS.PHASECHK.TRANS64 P0, [R0+URZ+0x120], R2 ;  /* 0x00012002000085a7 */ /* 0x000ee400080010ff */
[----:B---3--:R-:W-:Y:S05]  /*9420*/  @!P0 BRA `(.L_x_24) ;  /* 0xfffffffc00f08947 */ /* 0x008fea000383ffff */
[----:B------:R-:W-:Y:S05]  /*9430*/  BRA `(.L_x_153) ;  /* 0xffffff8400a47947 */ /* 0x000fea000383ffff */
.L_x_27:
[----:B-1----:R-:W-:-:S07]  /*9440*/  MOV R0, UR33 ;  /* 0x0000002100007c02 */ /* 0x002fce0008000f00 */
.L_x_154:
[----:B-1----:R1:W2:Y:S02]  /*9450*/  SYNCS.PHASECHK.TRANS64.TRYWAIT P0, [R0+URZ+0x30], R3 ;  /* 0x00003003000075a7 */ /* 0x0022a400080011ff */
[----:B--2---:R-:W-:Y:S05]  /*9460*/  @!P0 NANOSLEEP.SYNCS 0x989680 ;  /* 0x009896800000895d */ /* 0x004fea0003900000 */
[----:B------:R-:W2:Y:S02]  /*9470*/  @!P0 SYNCS.PHASECHK.TRANS64 P0, [R0+URZ+0x30], R3 ;  /* 0x00003003000085a7 */ /* 0x000ea400080010ff */
[----:B--2---:R-:W-:Y:S05]  /*9480*/  @!P0 BRA `(.L_x_154) ;  /* 0xfffffffc00f08947 */ /* 0x004fea000383ffff */
[----:B------:R-:W-:Y:S05]  /*9490*/  BRA `(.L_x_26) ;  /* 0xffffff8400f87947 */ /* 0x000fea000383ffff */
.L_x_34:
[----:B-1----:R-:W-:-:S07]  /*94a0*/  MOV R0, UR7 ;  /* 0x0000000700007c02 */ /* 0x002fce0008000f00 */
.L_x_155:
[----:B-1----:R1:W2:Y:S02]  /*94b0*/  SYNCS.PHASECHK.TRANS64.TRYWAIT P0, [R0+URZ+0x30], R3 ;  /* 0x00003003000075a7 */ /* 0x0022a400080011ff */
[----:B--2---:R-:W-:Y:S05]  /*94c0*/  @!P0 NANOSLEEP.SYNCS 0x989680 ;  /* 0x009896800000895d */ /* 0x004fea0003900000 */
[----:B------:R-:W2:Y:S02]  /*94d0*/  @!P0 SYNCS.PHASECHK.TRANS64 P0, [R0+URZ+0x30], R3 ;  /* 0x00003003000085a7 */ /* 0x000ea400080010ff */
[----:B--2---:R-:W-:Y:S05]  /*94e0*/  @!P0 BRA `(.L_x_155) ;  /* 0xfffffffc00f08947 */ /* 0x004fea000383ffff */
[----:B------:R-:W-:Y:S05]  /*94f0*/  BRA `(.L_x_33) ;  /* 0xffffff8800ec7947 */ /* 0x000fea000383ffff */
.L_x_41:
[----:B-1----:R1:W2:Y:S02]  /*9500*/  SYNCS.PHASECHK.TRANS64.TRYWAIT P0, [R3+URZ+0xb0], R0 ;  /* 0x0000b000030075a7 */ /* 0x0022a400080011ff */
[----:B--2---:R-:W-:Y:S05]  /*9510*/  @!P0 NANOSLEEP.SYNCS 0x989680 ;  /* 0x009896800000895d */ /* 0x004fea0003900000 */
[----:B------:R-:W2:Y:S02]  /*9520*/  @!P0 SYNCS.PHASECHK.TRANS64 P0, [R3+URZ+0xb0], R0 ;  /* 0x0000b000030085a7 */ /* 0x000ea400080010ff */
[----:B--2---:R-:W-:Y:S05]  /*9530*/  @!P0 BRA `(.L_x_41) ;  /* 0xfffffffc00f08947 */ /* 0x004fea000383ffff */
[----:B------:R-:W-:Y:S05]  /*9540*/  BRA `(.L_x_156) ;  /* 0xffffff8c00d47947 */ /* 0x000fea000383ffff */
.L_x_45:
[----:B------:R-:W-:-:S07]  /*9550*/  MOV R0, UR4 ;  /* 0x0000000400007c02 */ /* 0x000fce0008000f00 */
.L_x_157:
[----:B-1----:R1:W2:Y:S02]  /*9560*/  SYNCS.PHASECHK.TRANS64.TRYWAIT P0, [R0+URZ], R2 ;  /* 0x00000002000075a7 */ /* 0x0022a400080011ff */
[----:B--2---:R-:W-:Y:S05]  /*9570*/  @!P0 NANOSLEEP.SYNCS 0x989680 ;  /* 0x009896800000895d */ /* 0x004fea0003900000 */
[----:B------:R-:W2:Y:S02]  /*9580*/  @!P0 SYNCS.PHASECHK.TRANS64 P0, [R0+URZ], R2 ;  /* 0x00000002000085a7 */ /* 0x000ea400080010ff */
[----:B--2---:R-:W-:Y:S05]  /*9590*/  @!P0 BRA `(.L_x_157) ;  /* 0xfffffffc00f08947 */ /* 0x004fea000383ffff */
[----:B------:R-:W-:Y:S05]  /*95a0*/  BRA `(.L_x_158) ;  /* 0xffffff94007c7947 */ /* 0x000fea000383ffff */
.L_x_46:
[----:B------:R-:W-:-:S07]  /*95b0*/  MOV R0, UR5 ;  /* 0x0000000500007c02 */ /* 0x000fce0008000f00 */
.L_x_159:
[----:B-1----:R1:W2:Y:S02]  /*95c0*/  SYNCS.PHASECHK.TRANS64.TRYWAIT P0, [R0+URZ], R3 ;  /* 0x00000003000075a7 */ /* 0x0022a400080011ff */
[----:B--2---:R-:W-:Y:S05]  /*95d0*/  @!P0 NANOSLEEP.SYNCS 0x989680 ;  /* 0x009896800000895d */ /* 0x004fea0003900000 */
[----:B------:R-:W2:Y:S02]  /*95e0*/  @!P0 SYNCS.PHASECHK.TRANS64 P0, [R0+URZ], R3 ;  /* 0x00000003000085a7 */ /* 0x000ea400080010ff */
[----:B--2---:R-:W-:Y:S05]  /*95f0*/  @!P0 BRA `(.L_x_159) ;  /* 0xfffffffc00f08947 */ /* 0x004fea000383ffff */
[----:B------:R-:W-:Y:S05]  /*9600*/  BRA `(.L_x_160) ;  /* 0xffffff9400887947 */ /* 0x000fea000383ffff */
.L_x_47:
[----:B------:R-:W-:-:S07]  /*9610*/  MOV R0, UR5 ;  /* 0x0000000500007c02 */ /* 0x000fce0008000f00 */
.L_x_161:
[----:B-1----:R1:W2:Y:S02]  /*9620*/  SYNCS.PHASECHK.TRANS64.TRYWAIT P0, [R0+URZ], R3 ;  /* 0x00000003000075a7 */ /* 0x0022a400080011ff */
[----:B--2---:R-:W-:Y:S05]  /*9630*/  @!P0 NANOSLEEP.SYNCS 0x989680 ;  /* 0x009896800000895d */ /* 0x004fea0003900000 */
[----:B------:R-:W2:Y:S02]  /*9640*/  @!P0 SYNCS.PHASECHK.TRANS64 P0, [R0+URZ], R3 ;  /* 0x00000003000085a7 */ /* 0x000ea400080010ff */
[----:B--2---:R-:W-:Y:S05]  /*9650*/  @!P0 BRA `(.L_x_161) ;  /* 0xfffffffc00f08947 */ /* 0x004fea000383ffff */
[----:B------:R-:W-:Y:S05]  /*9660*/  BRA `(.L_x_162) ;  /* 0xffffff9400947947 */ /* 0x000fea000383ffff */
.L_x_48:
[----:B------:R-:W-:-:S07]  /*9670*/  MOV R0, UR5 ;  /* 0x0000000500007c02 */ /* 0x000fce0008000f00 */
.L_x_163:
[----:B-1----:R1:W2:Y:S02]  /*9680*/  SYNCS.PHASECHK.TRANS64.TRYWAIT P0, [R0+URZ], R3 ;  /* 0x00000003000075a7 */ /* 0x0022a400080011ff */
[----:B--2---:R-:W-:Y:S05]  /*9690*/  @!P0 NANOSLEEP.SYNCS 0x989680 ;  /* 0x009896800000895d */ /* 0x004fea0003900000 */
[----:B------:R-:W2:Y:S02]  /*96a0*/  @!P0 SYNCS.PHASECHK.TRANS64 P0, [R0+URZ], R3 ;  /* 0x00000003000085a7 */ /* 0x000ea400080010ff */
[----:B--2---:R-:W-:Y:S05]  /*96b0*/  @!P0 BRA `(.L_x_163) ;  /* 0xfffffffc00f08947 */ /* 0x004fea000383ffff */
[----:B------:R-:W-:Y:S05]  /*96c0*/  BRA `(.L_x_164) ;  /* 0xffffff9400a07947 */ /* 0x000fea000383ffff */
.L_x_49:
[----:B------:R-:W-:-:S07]  /*96d0*/  MOV R0, UR5 ;  /* 0x0000000500007c02 */ /* 0x000fce0008000f00 */
.L_x_165:
[----:B-1----:R1:W2:Y:S02]  /*96e0*/  SYNCS.PHASECHK.TRANS64.TRYWAIT P0, [R0+URZ], R3 ;  /* 0x00000003000075a7 */ /* 0x0022a400080011ff */
[----:B--2---:R-:W-:Y:S05]  /*96f0*/  @!P0 NANOSLEEP.SYNCS 0x989680 ;  /* 0x009896800000895d */ /* 0x004fea0003900000 */
[----:B------:R-:W2:Y:S02]  /*9700*/  @!P0 SYNCS.PHASECHK.TRANS64 P0, [R0+URZ], R3 ;  /* 0x00000003000085a7 */ /* 0x000ea400080010ff */
[----:B--2---:R-:W-:Y:S05]  /*9710*/  @!P0 BRA `(.L_x_165) ;  /* 0xfffffffc00f08947 */ /* 0x004fea000383ffff */
[----:B------:R-:W-:Y:S05]  /*9720*/  BRA `(.L_x_166) ;  /* 0xffffff9400ac7947 */ /* 0x000fea000383ffff */
.L_x_52:
[----:B--2---:R2:W3:Y:S02]  /*9730*/  SYNCS.PHASECHK.TRANS64.TRYWAIT P0, [R2+URZ+0x110], R4 ;  /* 0x00011004020075a7 */ /* 0x0044e400080011ff */
[----:B---3--:R-:W-:Y:S05]  /*9740*/  @!P0 NANOSLEEP.SYNCS 0x989680 ;  /* 0x009896800000895d */ /* 0x008fea0003900000 */
[----:B------:R-:W3:Y:S02]  /*9750*/  @!P0 SYNCS.PHASECHK.TRANS64 P0, [R2+URZ+0x110], R4 ;  /* 0x00011004020085a7 */ /* 0x000ee400080010ff */
[----:B---3--:R-:W-:Y:S05]  /*9760*/  @!P0 BRA `(.L_x_52) ;  /* 0xfffffffc00f08947 */ /* 0x008fea000383ffff */
[----:B------:R-:W-:Y:S05]  /*9770*/  BRA `(.L_x_167) ;  /* 0xffffff9800087947 */ /* 0x000fea000383ffff */
.L_x_53:
[----:B------:R-:W-:-:S07]  /*9780*/  MOV R2, UR4 ;  /* 0x0000000400027c02 */ /* 0x000fce0008000f00 */
.L_x_168:
[----:B--2---:R2:W3:Y:S02]  /*9790*/  SYNCS.PHASECHK.TRANS64.TRYWAIT P0, [R2+URZ+0xc0], R5 ;  /* 0x0000c005020075a7 */ /* 0x0044e400080011ff */
[----:B---3--:R-:W-:Y:S05]  /*97a0*/  @!P0 NANOSLEEP.SYNCS 0x989680 ;  /* 0x009896800000895d */ /* 0x008fea0003900000 */
[----:B------:R-:W3:Y:S02]  /*97b0*/  @!P0 SYNCS.PHASECHK.TRANS64 P0, [R2+URZ+0xc0], R5 ;  /* 0x0000c005020085a7 */ /* 0x000ee400080010ff */
[----:B---3--:R-:W-:Y:S05]  /*97c0*/  @!P0 BRA `(.L_x_168) ;  /* 0xfffffffc00f08947 */ /* 0x008fea000383ffff */
[----:B------:R-:W-:Y:S05]  /*97d0*/  BRA `(.L_x_169) ;  /* 0xffffff9800187947 */ /* 0x000fea000383ffff */
.L_x_54:
[----:B--2---:R2:W3:Y:S02]  /*97e0*/  SYNCS.PHASECHK.TRANS64.TRYWAIT P1, [R2+URZ+0xb0], R4 ;  /* 0x0000b004020075a7 */ /* 0x0044e400080211ff */
[----:B---3--:R-:W-:Y:S05]  /*97f0*/  @!P1 NANOSLEEP.SYNCS 0x989680 ;  /* 0x009896800000995d */ /* 0x008fea0003900000 */
[----:B------:R-:W3:Y:S02]  /*9800*/  @!P1 SYNCS.PHASECHK.TRANS64 P1, [R2+URZ+0xb0], R4 ;  /* 0x0000b004020095a7 */ /* 0x000ee400080210ff */
[----:B---3--:R-:W-:Y:S05]  /*9810*/  @!P1 BRA `(.L_x_54) ;  /* 0xfffffffc00f09947 */ /* 0x008fea000383ffff */
[----:B------:R-:W-:Y:S05]  /*9820*/  BRA `(.L_x_170) ;  /* 0xffffff9800487947 */ /* 0x000fea000383ffff */
.L_x_57:
[----:B------:R-:W-:-:S07]  /*9830*/  MOV R0, UR4 ;  /* 0x0000000400007c02 */ /* 0x000fce0008000f00 */
.L_x_171:
[----:B--2---:R2:W3:Y:S02]  /*9840*/  SYNCS.PHASECHK.TRANS64.TRYWAIT P0, [R0+URZ+0xc0], R2 ;  /* 0x0000c002000075a7 */ /* 0x0044e400080011ff */
[----:B---3--:R-:W-:Y:S05]  /*9850*/  @!P0 NANOSLEEP.SYNCS 0x989680 ;  /* 0x009896800000895d */ /* 0x008fea0003900000 */
[----:B------:R-:W3:Y:S02]  /*9860*/  @!P0 SYNCS.PHASECHK.TRANS64 P0, [R0+URZ+0xc0], R2 ;  /* 0x0000c002000085a7 */ /* 0x000ee400080010ff */
[----:B---3--:R-:W-:Y:S05]  /*9870*/  @!P0 BRA `(.L_x_171) ;  /* 0xfffffffc00f08947 */ /* 0x008fea000383ffff */
[----:B------:R-:W-:Y:S05]  /*9880*/  BRA `(.L_x_56) ;  /* 0xffffff98009c7947 */ /* 0x000fea000383ffff */
.L_x_66:
[----:B--2---:R-:W-:-:S04]  /*9890*/  MOV R5, UR5 ;  /* 0x0000000500057c02 */ /* 0x004fc80008000f00 */
[----:B------:R2:W3:Y:S03]  /*98a0*/  SYNCS.PHASECHK.TRANS64.TRYWAIT P0, [R5+URZ+0x8], R6 ;  /* 0x00000806050075a7 */ /* 0x0004e600080011ff */
[----:B---3--:R-:W-:Y:S05]  /*98b0*/  @!P0 NANOSLEEP.SYNCS 0x989680 ;  /* 0x009896800000895d */ /* 0x008fea0003900000 */
[----:B------:R-:W3:Y:S02]  /*98c0*/  @!P0 SYNCS.PHASECHK.TRANS64 P0, [R5+URZ+0x8], R6 ;  /* 0x00000806050085a7 */ /* 0x000ee400080010ff */
[----:B---3--:R-:W-:Y:S05]  /*98d0*/  @!P0 BRA `(.L_x_66) ;  /* 0xfffffffc00ec8947 */ /* 0x008fea000383ffff */
[----:B------:R-:W-:Y:S05]  /*98e0*/  BRA `(.L_x_65) ;  /* 0xffffff9c00507947 */ /* 0x000fea000383ffff */
.L_x_68:
[----:B------:R-:W-:Y:S01]  /*98f0*/  BSSY B0, `(.L_x_172) ;  /* 0x0000006000007945 */ /* 0x000fe20003800000 */
[----:B------:R-:W-:-:S07]  /*9900*/  MOV R15, 0xffffffff ;  /* 0xffffffff000f7802 */ /* 0x000fce0000000f00 */
[----:B-12--5:R-:W-:Y:S05]  /*9910*/  WARPSYNC.COLLECTIVE R15, `(.L_x_173) ;  /* 0x000000000f0c7348 */ /* 0x026fea0003c00000 */
[----:B------:R-:W-:Y:S02]  /*9920*/  ELECT P6, UR79, PT ;  /* 0x00000000004f782f */ /* 0x000fe400038c0000 */
[----:B------:R-:W-:Y:S01]  /*9930*/  MOV R14, UR79 ;  /* 0x0000004f000e7c02 */ /* 0x000fe20008000f00 */
[----:B-12--5:R-:W-:Y:S10]  /*9940*/  ENDCOLLECTIVE ;  /* 0x000000000000791b */ /* 0x026ff40003800000 */
.L_x_173:
[----:B------:R-:W-:Y:S05]  /*9950*/  BSYNC B0 ;  /* 0x0000000000007941 */ /* 0x000fea0003800000 */
.L_x_172:
[----:B------:R-:W-:Y:S05]  /*9960*/  BRA `(.L_x_174) ;  /* 0xffffff9c00807947 */ /* 0x000fea000383ffff */
.L_x_70:
[----:B--2---:R-:W-:-:S04]  /*9970*/  MOV R0, UR5 ;  /* 0x0000000500007c02 */ /* 0x004fc80008000f00 */
[----:B------:R2:W3:Y:S03]  /*9980*/  SYNCS.PHASECHK.TRANS64.TRYWAIT P0, [R0+URZ+0x8], R4 ;  /* 0x00000804000075a7 */ /* 0x0004e600080011ff */
[----:B---3--:R-:W-:Y:S05]  /*9990*/  @!P0 NANOSLEEP.SYNCS 0x989680 ;  /* 0x009896800000895d */ /* 0x008fea0003900000 */
[----:B------:R-:W3:Y:S02]  /*99a0*/  @!P0 SYNCS.PHASECHK.TRANS64 P0, [R0+URZ+0x8], R4 ;  /* 0x00000804000085a7 */ /* 0x000ee400080010ff */
[----:B---3--:R-:W-:Y:S05]  /*99b0*/  @!P0 BRA `(.L_x_70) ;  /* 0xfffffffc00ec8947 */ /* 0x008fea000383ffff */
[----:B------:R-:W-:Y:S05]  /*99c0*/  BRA `(.L_x_69) ;  /* 0xffffff9c00847947 */ /* 0x000fea000383ffff */
.L_x_71:
[----:B-1----:R1:W2:Y:S02]  /*99d0*/  SYNCS.PHASECHK.TRANS64.TRYWAIT P0, [R0+URZ+0xb0], R4 ;  /* 0x0000b004000075a7 */ /* 0x0022a400080011ff */
[----:B--2---:R-:W-:Y:S05]  /*99e0*/  @!P0 NANOSLEEP.SYNCS 0x989680 ;  /* 0x009896800000895d */ /* 0x004fea0003900000 */
[----:B------:R-:W2:Y:S02]  /*99f0*/  @!P0 SYNCS.PHASECHK.TRANS64 P0, [R0+URZ+0xb0], R4 ;  /* 0x0000b004000085a7 */ /* 0x000ea400080010ff */
[----:B--2---:R-:W-:Y:S05]  /*9a00*/  @!P0 BRA `(.L_x_71) ;  /* 0xfffffffc00f08947 */ /* 0x004fea000383ffff */
[----:B------:R-:W-:Y:S05]  /*9a10*/  BRA `(.L_x_175) ;  /* 0xffffffa000907947 */ /* 0x000fea000383ffff */
.L_x_73:
[----:B------:R-:W-:-:S07]  /*9a20*/  MOV R0, UR46 ;  /* 0x0000002e00007c02 */ /* 0x000fce0008000f00 */
.L_x_176:
[----:B-1----:R1:W2:Y:S02]  /*9a30*/  SYNCS.PHASECHK.TRANS64.TRYWAIT P0, [R0+URZ+0xf0], R4 ;  /* 0x0000f004000075a7 */ /* 0x0022a400080011ff */
[----:B--2---:R-:W-:Y:S05]  /*9a40*/  @!P0 NANOSLEEP.SYNCS 0x989680 ;  /* 0x009896800000895d */ /* 0x004fea0003900000 */
[----:B------:R-:W2:Y:S02]  /*9a50*/  @!P0 SYNCS.PHASECHK.TRANS64 P0, [R0+URZ+0xf0], R4 ;  /* 0x0000f004000085a7 */ /* 0x000ea400080010ff */
[----:B--2---:R-:W-:Y:S05]  /*9a60*/  @!P0 BRA `(.L_x_176) ;  /* 0xfffffffc00f08947 */ /* 0x004fea000383ffff */
[----:B------:R-:W-:Y:S05]  /*9a70*/  BRA `(.L_x_177) ;  /* 0xffffffa000dc7947 */ /* 0x000fea000383ffff */
.L_x_76:
[----:B------:R-:W-:Y:S07]  /*9a80*/  MOV R0, UR7 ;  /* 0x0000000700007c02 */ /* 0x000fee0008000f00 */
.L_x_178:
[----:B-1----:R1:W2:Y:S02]  /*9a90*/  SYNCS.PHASECHK.TRANS64.TRYWAIT P0, [R0+URZ], R4 ;  /* 0x00000004000075a7 */ /* 0x0022a400080011ff */
[----:B--2---:R-:W-:Y:S05]  /*9aa0*/  @!P0 NANOSLEEP.SYNCS 0x989680 ;  /* 0x009896800000895d */ /* 0x004fea0003900000 */
[----:B------:R-:W2:Y:S02]  /*9ab0*/  @!P0 SYNCS.PHASECHK.TRANS64 P0, [R0+URZ], R4 ;  /* 0x00000004000085a7 */ /* 0x000ea400080010ff */
[----:B--2---:R-:W-:Y:S05]  /*9ac0*/  @!P0 BRA `(.L_x_178) ;  /* 0xfffffffc00f08947 */ /* 0x004fea000383ffff */
[----:B------:R-:W-:Y:S05]  /*9ad0*/  BRA `(.L_x_75) ;  /* 0xffffffa000f07947 */ /* 0x000fea000383ffff */
.L_x_80:
[----:B-1----:R-:W-:-:S07]  /*9ae0*/  MOV R0, UR4 ;  /* 0x0000000400007c02 */ /* 0x002fce0008000f00 */
.L_x_179:
[----:B-1----:R1:W2:Y:S02]  /*9af0*/  SYNCS.PHASECHK.TRANS64.TRYWAIT P0, [R0+URZ], R2 ;  /* 0x00000002000075a7 */ /* 0x0022a400080011ff */
[----:B--2---:R-:W-:Y:S05]  /*9b00*/  @!P0 NANOSLEEP.SYNCS 0x989680 ;  /* 0x009896800000895d */ /* 0x004fea0003900000 */
[----:B------:R-:W2:Y:S02]  /*9b10*/  @!P0 SYNCS.PHASECHK.TRANS64 P0, [R0+URZ], R2 ;  /* 0x00000002000085a7 */ /* 0x000ea400080010ff */
[----:B--2---:R-:W-:Y:S05]  /*9b20*/  @!P0 BRA `(.L_x_179) ;  /* 0xfffffffc00f08947 */ /* 0x004fea000383ffff */
[----:B------:R-:W-:Y:S05]  /*9b30*/  BRA `(.L_x_180) ;  /* 0xffffffa800347947 */ /* 0x000fea000383ffff */
.L_x_81:
[----:B------:R-:W-:-:S07]  /*9b40*/  MOV R0, UR5 ;  /* 0x0000000500007c02 */ /* 0x000fce0008000f00 */
.L_x_181:
[----:B-1----:R1:W2:Y:S02]  /*9b50*/  SYNCS.PHASECHK.TRANS64.TRYWAIT P0, [R0+URZ], R3 ;  /* 0x00000003000075a7 */ /* 0x0022a400080011ff */
[----:B--2---:R-:W-:Y:S05]  /*9b60*/  @!P0 NANOSLEEP.SYNCS 0x989680 ;  /* 0x009896800000895d */ /* 0x004fea0003900000 */
[----:B------:R-:W2:Y:S02]  /*9b70*/  @!P0 SYNCS.PHASECHK.TRANS64 P0, [R0+URZ], R3 ;  /* 0x00000003000085a7 */ /* 0x000ea400080010ff */
[----:B--2---:R-:W-:Y:S05]  /*9b80*/  @!P0 BRA `(.L_x_181) ;  /* 0xfffffffc00f08947 */ /* 0x004fea000383ffff */
[----:B------:R-:W-:Y:S05]  /*9b90*/  BRA `(.L_x_182) ;  /* 0xffffffa800407947 */ /* 0x000fea000383ffff */
.L_x_82:
[----:B------:R-:W-:-:S07]  /*9ba0*/  MOV R0, UR5 ;  /* 0x0000000500007c02 */ /* 0x000fce0008000f00 */
.L_x_183:
[----:B-1----:R1:W2:Y:S02]  /*9bb0*/  SYNCS.PHASECHK.TRANS64.TRYWAIT P0, [R0+URZ], R3 ;  /* 0x00000003000075a7 */ /* 0x0022a400080011ff */
[----:B--2---:R-:W-:Y:S05]  /*9bc0*/  @!P0 NANOSLEEP.SYNCS 0x989680 ;  /* 0x009896800000895d */ /* 0x004fea0003900000 */
[----:B------:R-:W2:Y:S02]  /*9bd0*/  @!P0 SYNCS.PHASECHK.TRANS64 P0, [R0+URZ], R3 ;  /* 0x00000003000085a7 */ /* 0x000ea400080010ff */
[----:B--2---:R-:W-:Y:S05]  /*9be0*/  @!P0 BRA `(.L_x_183) ;  /* 0xfffffffc00f08947 */ /* 0x004fea000383ffff */
[----:B------:R-:W-:Y:S05]  /*9bf0*/  BRA `(.L_x_184) ;  /* 0xffffffa8004c7947 */ /* 0x000fea000383ffff */
.L_x_85:
[----:B------:R-:W-:-:S07]  /*9c00*/  MOV R0, UR41 ;  /* 0x0000002900007c02 */ /* 0x000fce0008000f00 */
.L_x_185:
[----:B-1----:R1:W2:Y:S02]  /*9c10*/  SYNCS.PHASECHK.TRANS64.TRYWAIT P1, [R0+URZ+0x130], R2 ;  /* 0x00013002000075a7 */ /* 0x0022a400080211ff */
[----:B--2---:R-:W-:Y:S05]  /*9c20*/  @!P1 NANOSLEEP.SYNCS 0x989680 ;  /* 0x009896800000995d */ /* 0x004fea0003900000 */
[----:B------:R-:W2:Y:S02]  /*9c30*/  @!P1 SYNCS.PHASECHK.TRANS64 P1, [R0+URZ+0x130], R2 ;  /* 0x00013002000095a7 */ /* 0x000ea400080210ff */
[----:B--2---:R-:W-:Y:S05]  /*9c40*/  @!P1 BRA `(.L_x_185) ;  /* 0xfffffffc00f09947 */ /* 0x004fea000383ffff */
[----:B------:R-:W-:Y:S05]  /*9c50*/  BRA `(.L_x_186) ;  /* 0xffffffa800987947 */ /* 0x000fea000383ffff */
.L_x_90:
[----:B--2---:R2:W3:Y:S02]  /*9c60*/  SYNCS.PHASECHK.TRANS64.TRYWAIT P0, [R8+URZ+0xb0], R0 ;  /* 0x0000b000080075a7 */ /* 0x0044e400080011ff */
[----:B---3--:R-:W-:Y:S05]  /*9c70*/  @!P0 NANOSLEEP.SYNCS 0x989680 ;  /* 0x009896800000895d */ /* 0x008fea0003900000 */
[----:B------:R-:W3:Y:S02]  /*9c80*/  @!P0 SYNCS.PHASECHK.TRANS64 P0, [R8+URZ+0xb0], R0 ;  /* 0x0000b000080085a7 */ /* 0x000ee400080010ff */
[----:B---3--:R-:W-:Y:S05]  /*9c90*/  @!P0 BRA `(.L_x_90) ;  /* 0xfffffffc00f08947 */ /* 0x008fea000383ffff */
[----:B------:R-:W-:Y:S05]  /*9ca0*/  BRA `(.L_x_187) ;  /* 0xffffffac00d07947 */ /* 0x000fea000383ffff */
.L_x_93:
[----:B--2---:R-:W-:Y:S07]  /*9cb0*/  MOV R0, UR21 ;  /* 0x0000001500007c02 */ /* 0x004fee0008000f00 */
.L_x_188:
[----:B--2---:R2:W3:Y:S02]  /*9cc0*/  SYNCS.PHASECHK.TRANS64.TRYWAIT P1, [R0+URZ+0xa8], R2 ;  /* 0x0000a802000075a7 */ /* 0x0044e400080211ff */
[----:B---3--:R-:W-:Y:S05]  /*9cd0*/  @!P1 NANOSLEEP.SYNCS 0x989680 ;  /* 0x009896800000995d */ /* 0x008fea0003900000 */
[----:B------:R-:W3:Y:S02]  /*9ce0*/  @!P1 SYNCS.PHASECHK.TRANS64 P1, [R0+URZ+0xa8], R2 ;  /* 0x0000a802000095a7 */ /* 0x000ee400080210ff */
[----:B---3--:R-:W-:Y:S05]  /*9cf0*/  @!P1 BRA `(.L_x_188) ;  /* 0xfffffffc00f09947 */ /* 0x008fea000383ffff */
[----:B------:R-:W-:Y:S05]  /*9d00*/  BRA `(.L_x_92) ;  /* 0xffffffb4004c7947 */ /* 0x000fea000383ffff */
.L_x_96:
[----:B--2---:R-:W-:Y:S07]  /*9d10*/  MOV R0, UR21 ;  /* 0x0000001500007c02 */ /* 0x004fee0008000f00 */
.L_x_189:
[----:B--2---:R2:W3:Y:S02]  /*9d20*/  SYNCS.PHASECHK.TRANS64.TRYWAIT P0, [R0+URZ+0x80], R4 ;  /* 0x00008004000075a7 */ /* 0x0044e400080011ff */
[----:B---3--:R-:W-:Y:S05]  /*9d30*/  @!P0 NANOSLEEP.SYNCS 0x989680 ;  /* 0x009896800000895d */ /* 0x008fea0003900000 */
[----:B------:R-:W3:Y:S02]  /*9d40*/  @!P0 SYNCS.PHASECHK.TRANS64 P0, [R0+URZ+0x80], R4 ;  /* 0x00008004000085a7 */ /* 0x000ee400080010ff */
[----:B---3--:R-:W-:Y:S05]  /*9d50*/  @!P0 BRA `(.L_x_189) ;  /* 0xfffffffc00f08947 */ /* 0x008fea000383ffff */
[----:B------:R-:W-:Y:S05]  /*9d60*/  BRA `(.L_x_190) ;  /* 0xffffffb400a47947 */ /* 0x000fea000383ffff */
.L_x_97:
[----:B------:R-:W-:Y:S07]  /*9d70*/  MOV R0, UR21 ;  /* 0x0000001500007c02 */ /* 0x000fee0008000f00 */
.L_x_191:
[----:B--2---:R2:W3:Y:S02]  /*9d80*/  SYNCS.PHASECHK.TRANS64.TRYWAIT P0, [R0+URZ+0x88], R4 ;  /* 0x00008804000075a7 */ /* 0x0044e400080011ff */
[----:B---3--:R-:W-:Y:S05]  /*9d90*/  @!P0 NANOSLEEP.SYNCS 0x989680 ;  /* 0x009896800000895d */ /* 0x008fea0003900000 */
[----:B------:R-:W3:Y:S02]  /*9da0*/  @!P0 SYNCS.PHASECHK.TRANS64 P0, [R0+URZ+0x88], R4 ;  /* 0x00008804000085a7 */ /* 0x000ee400080010ff */
[----:B---3--:R-:W-:Y:S05]  /*9db0*/  @!P0 BRA `(.L_x_191) ;  /* 0xfffffffc00f08947 */ /* 0x008fea000383ffff */
[----:B------:R-:W-:Y:S05]  /*9dc0*/  BRA `(.L_x_192) ;  /* 0xffffffb800007947 */ /* 0x000fea000383ffff */
.L_x_98:
[----:B------:R-:W-:Y:S07]  /*9dd0*/  MOV R0, UR21 ;  /* 0x0000001500007c02 */ /* 0x000fee0008000f00 */
.L_x_193:
[----:B--2---:R2:W3:Y:S02]  /*9de0*/  SYNCS.PHASECHK.TRANS64.TRYWAIT P0, [R0+URZ+0x90], R4 ;  /* 0x00009004000075a7 */ /* 0x0044e400080011ff */
[----:B---3--:R-:W-:Y:S05]  /*9df0*/  @!P0 NANOSLEEP.SYNCS 0x989680 ;  /* 0x009896800000895d */ /* 0x008fea0003900000 */
[----:B------:R-:W3:Y:S02]  /*9e00*/  @!P0 SYNCS.PHASECHK.TRANS64 P0, [R0+URZ+0x90], R4 ;  /* 0x00009004000085a7 */ /* 0x000ee400080010ff */
[----:B---3--:R-:W-:Y:S05]  /*9e10*/  @!P0 BRA `(.L_x_193) ;  /* 0xfffffffc00f08947 */ /* 0x008fea000383ffff */
[----:B------:R-:W-:Y:S05]  /*9e20*/  BRA `(.L_x_194) ;  /* 0xffffffb800607947 */ /* 0x000fea000383ffff */
.L_x_99:
[----:B------:R-:W-:Y:S07]  /*9e30*/  MOV R0, UR21 ;  /* 0x0000001500007c02 */ /* 0x000fee0008000f00 */
.L_x_195:
[----:B--2---:R2:W3:Y:S02]  /*9e40*/  SYNCS.PHASECHK.TRANS64.TRYWAIT P0, [R0+URZ+0x98], R4 ;  /* 0x00009804000075a7 */ /* 0x0044e400080011ff */
[----:B---3--:R-:W-:Y:S05]  /*9e50*/  @!P0 NANOSLEEP.SYNCS 0x989680 ;  /* 0x009896800000895d */ /* 0x008fea0003900000 */
[----:B------:R-:W3:Y:S02]  /*9e60*/  @!P0 SYNCS.PHASECHK.TRANS64 P0, [R0+URZ+0x98], R4 ;  /* 0x00009804000085a7 */ /* 0x000ee400080010ff */
[----:B---3--:R-:W-:Y:S05]  /*9e70*/  @!P0 BRA `(.L_x_195) ;  /* 0xfffffffc00f08947 */ /* 0x008fea000383ffff */
[----:B------:R-:W-:Y:S05]  /*9e80*/  BRA `(.L_x_196) ;  /* 0xffffffb800c87947 */ /* 0x000fea000383ffff */
.L_x_101:
[----:B------:R-:W-:-:S07]  /*9e90*/  MOV R0, UR21 ;  /* 0x0000001500007c02 */ /* 0x000fce0008000f00 */
.L_x_197:
[----:B---3--:R3:W4:Y:S02]  /*9ea0*/  SYNCS.PHASECHK.TRANS64.TRYWAIT P0, [R0+URZ+0x80], R2 ;  /* 0x00008002000075a7 */ /* 0x00872400080011ff */
[----:B----4-:R-:W-:Y:S05]  /*9eb0*/  @!P0 NANOSLEEP.SYNCS 0x989680 ;  /* 0x009896800000895d */ /* 0x010fea0003900000 */
[----:B------:R-:W4:Y:S02]  /*9ec0*/  @!P0 SYNCS.PHASECHK.TRANS64 P0, [R0+URZ+0x80], R2 ;  /* 0x00008002000085a7 */ /* 0x000f2400080010ff */
[----:B----4-:R-:W-:Y:S05]  /*9ed0*/  @!P0 BRA `(.L_x_197) ;  /* 0xfffffffc00f08947 */ /* 0x010fea000383ffff */
[----:B------:R-:W-:Y:S05]  /*9ee0*/  BRA `(.L_x_198) ;  /* 0xffffffbc00547947 */ /* 0x000fea000383ffff */
.L_x_102:
[----:B---3--:R-:W-:-:S07]  /*9ef0*/  MOV R0, UR21 ;  /* 0x0000001500007c02 */ /* 0x008fce0008000f00 */
.L_x_199:
[----:B---3--:R3:W4:Y:S02]  /*9f00*/  SYNCS.PHASECHK.TRANS64.TRYWAIT P0, [R0+URZ+0x88], R2 ;  /* 0x00008802000075a7 */ /* 0x00872400080011ff */
[----:B----4-:R-:W-:Y:S05]  /*9f10*/  @!P0 NANOSLEEP.SYNCS 0x989680 ;  /* 0x009896800000895d */ /* 0x010fea0003900000 */
[----:B------:R-:W4:Y:S02]  /*9f20*/  @!P0 SYNCS.PHASECHK.TRANS64 P0, [R0+URZ+0x88], R2 ;  /* 0x00008802000085a7 */ /* 0x000f2400080010ff */
[----:B----4-:R-:W-:Y:S05]  /*9f30*/  @!P0 BRA `(.L_x_199) ;  /* 0xfffffffc00f08947 */ /* 0x010fea000383ffff */
[----:B------:R-:W-:Y:S05]  /*9f40*/  BRA `(.L_x_200) ;  /* 0xffffffbc00447947 */ /* 0x000fea000383ffff */
.L_x_103:
[----:B---3--:R-:W-:-:S07]  /*9f50*/  MOV R0, UR21 ;  /* 0x0000001500007c02 */ /* 0x008fce0008000f00 */
.L_x_201:
[----:B---3--:R3:W4:Y:S02]  /*9f60*/  SYNCS.PHASECHK.TRANS64.TRYWAIT P0, [R0+URZ+0x90], R2 ;  /* 0x00009002000075a7 */ /* 0x00872400080011ff */
[----:B----4-:R-:W-:Y:S05]  /*9f70*/  @!P0 NANOSLEEP.SYNCS 0x989680 ;  /* 0x009896800000895d */ /* 0x010fea0003900000 */
[----:B------:R-:W4:Y:S02]  /*9f80*/  @!P0 SYNCS.PHASECHK.TRANS64 P0, [R0+URZ+0x90], R2 ;  /* 0x00009002000085a7 */ /* 0x000f2400080010ff */
[----:B----4-:R-:W-:Y:S05]  /*9f90*/  @!P0 BRA `(.L_x_201) ;  /* 0xfffffffc00f08947 */ /* 0x010fea000383ffff */
[----:B------:R-:W-:Y:S05]  /*9fa0*/  BRA `(.L_x_202) ;  /* 0xffffffbc00347947 */ /* 0x000fea000383ffff */
.L_x_105:
[----:B-1----:R1:W2:Y:S02]  /*9fb0*/  SYNCS.PHASECHK.TRANS64.TRYWAIT P0, [R3+URZ+0xb0], R0 ;  /* 0x0000b000030075a7 */ /* 0x0022a400080011ff */
[----:B--2---:R-:W-:Y:S05]  /*9fc0*/  @!P0 NANOSLEEP.SYNCS 0x989680 ;  /* 0x009896800000895d */ /* 0x004fea0003900000 */
[----:B------:R-:W2:Y:S02]  /*9fd0*/  @!P0 SYNCS.PHASECHK.TRANS64 P0, [R3+URZ+0xb0], R0 ;  /* 0x0000b000030085a7 */ /* 0x000ea400080010ff */
[----:B--2---:R-:W-:Y:S05]  /*9fe0*/  @!P0 BRA `(.L_x_105) ;  /* 0xfffffffc00f08947 */ /* 0x004fea000383ffff */
[----:B------:R-:W-:Y:S05]  /*9ff0*/  BRA `(.L_x_203) ;  /* 0xffffffc000007947 */ /* 0x000fea000383ffff */
.L_x_116:
[----:B-1----:R-:W-:Y:S04]  /*a000*/  MOV R2, UR43 ;  /* 0x0000002b00027c02 */ /* 0x002fe80008000f00 */
[----:B------:R1:W2:Y:S03]  /*a010*/  SYNCS.PHASECHK.TRANS64.TRYWAIT P1, [R2+URZ+0x60], R3 ;  /* 0x00006003020075a7 */ /* 0x0002a600080211ff */
[----:B--2---:R-:W-:Y:S05]  /*a020*/  @!P1 NANOSLEEP.SYNCS 0x989680 ;  /* 0x009896800000995d */ /* 0x004fea0003900000 */
[----:B------:R-:W2:Y:S02]  /*a030*/  @!P1 SYNCS.PHASECHK.TRANS64 P1, [R2+URZ+0x60], R3 ;  /* 0x00006003020095a7 */ /* 0x000ea400080210ff */
[----:B--2---:R-:W-:Y:S05]  /*a040*/  @!P1 BRA `(.L_x_116) ;  /* 0xfffffffc00ec9947 */ /* 0x004fea000383ffff */
[----:B------:R-:W-:Y:S05]  /*a050*/  BRA `(.L_x_115) ;  /* 0xffffffcc006c7947 */ /* 0x000fea000383ffff */
.L_x_118:
[----:B-1----:R1:W4:Y:S02]  /*a060*/  SYNCS.PHASECHK.TRANS64.TRYWAIT P0, [R53+URZ+0xd0], R0 ;  /* 0x0000d000350075a7 */ /* 0x00232400080011ff */
[----:B----4-:R-:W-:Y:S05]  /*a070*/  @!P0 NANOSLEEP.SYNCS 0x989680 ;  /* 0x009896800000895d */ /* 0x010fea0003900000 */
[----:B------:R-:W4:Y:S02]  /*a080*/  @!P0 SYNCS.PHASECHK.TRANS64 P0, [R53+URZ+0xd0], R0 ;  /* 0x0000d000350085a7 */ /* 0x000f2400080010ff */
[----:B----4-:R-:W-:Y:S05]  /*a090*/  @!P0 BRA `(.L_x_118) ;  /* 0xfffffffc00f08947 */ /* 0x010fea000383ffff */
[----:B------:R-:W-:Y:S05]  /*a0a0*/  BRA `(.L_x_117) ;  /* 0xffffffcc008c7947 */ /* 0x000fea000383ffff */
.L_x_127:
[----:B--2---:R2:W3:Y:S02]  /*a0b0*/  SYNCS.PHASECHK.TRANS64.TRYWAIT P0, [R2+URZ+0x60], R0 ;  /* 0x00006000020075a7 */ /* 0x0044e400080011ff */
[----:B---3--:R-:W-:Y:S05]  /*a0c0*/  @!P0 NANOSLEEP.SYNCS 0x989680 ;  /* 0x009896800000895d */ /* 0x008fea0003900000 */
[----:B------:R-:W3:Y:S02]  /*a0d0*/  @!P0 SYNCS.PHASECHK.TRANS64 P0, [R2+URZ+0x60], R0 ;  /* 0x00006000020085a7 */ /* 0x000ee400080010ff */
[----:B---3--:R-:W-:Y:S05]  /*a0e0*/  @!P0 BRA `(.L_x_127) ;  /* 0xfffffffc00f08947 */ /* 0x008fea000383ffff */
[----:B------:R-:W-:Y:S05]  /*a0f0*/  BRA `(.L_x_126) ;  /* 0xffffffd4009c7947 */ /* 0x000fea000383ffff */
.L_x_135:
[----:B--2---:R2:W3:Y:S02]  /*a100*/  SYNCS.PHASECHK.TRANS64.TRYWAIT P0, [R2+URZ+0x60], R4 ;  /* 0x00006004020075a7 */ /* 0x0044e400080011ff */
[----:B---3--:R-:W-:Y:S05]  /*a110*/  @!P0 NANOSLEEP.SYNCS 0x989680 ;  /* 0x009896800000895d */ /* 0x008fea0003900000 */
[----:B------:R-:W3:Y:S02]  /*a120*/  @!P0 SYNCS.PHASECHK.TRANS64 P0, [R2+URZ+0x60], R4 ;  /* 0x00006004020085a7 */ /* 0x000ee400080010ff */
[----:B---3--:R-:W-:Y:S05]  /*a130*/  @!P0 BRA `(.L_x_135) ;  /* 0xfffffffc00f08947 */ /* 0x008fea000383ffff */
[----:B------:R-:W-:Y:S05]  /*a140*/  BRA `(.L_x_134) ;  /* 0xffffffdc00bc7947 */ /* 0x000fea000383ffff */
.L_x_143:
[----:B--2---:R2:W3:Y:S02]  /*a150*/  SYNCS.PHASECHK.TRANS64.TRYWAIT P0, [R3+URZ+0x60], R0 ;  /* 0x00006000030075a7 */ /* 0x0044e400080011ff */
[----:B---3--:R-:W-:Y:S05]  /*a160*/  @!P0 NANOSLEEP.SYNCS 0x989680 ;  /* 0x009896800000895d */ /* 0x008fea0003900000 */
[----:B------:R-:W3:Y:S02]  /*a170*/  @!P0 SYNCS.PHASECHK.TRANS64 P0, [R3+URZ+0x60], R0 ;  /* 0x00006000030085a7 */ /* 0x000ee400080010ff */
[----:B---3--:R-:W-:Y:S05]  /*a180*/  @!P0 BRA `(.L_x_143) ;  /* 0xfffffffc00f08947 */ /* 0x008fea000383ffff */
[----:B------:R-:W-:Y:S05]  /*a190*/  BRA `(.L_x_142) ;  /* 0xffffffe400dc7947 */ /* 0x000fea000383ffff */
        .weak           $__internal_0_$__cuda_sm10x_tcgen05_guardrail_trap_col_being_dealloced_not_returned_by_alloc
        .type           $__internal_0_$__cuda_sm10x_tcgen05_guardrail_trap_col_being_dealloced_not_returned_by_alloc,@function
        .size           $__internal_0_$__cuda_sm10x_tcgen05_guardrail_trap_col_being_dealloced_not_returned_by_alloc,($__internal_1_$__cuda_sm10x_tcgen05_guardrail_trap_phase_invalid_during_alloc - $__internal_0_$__cuda_sm10x_tcgen05_guardrail_trap_col_being_dealloced_not_returned_by_alloc)
$__internal_0_$__cuda_sm10x_tcgen05_guardrail_trap_col_being_dealloced_not_returned_by_alloc:
[----:B------:R-:W-:Y:S05]  /*a1a0*/  BPT.TRAP 0x1 ;  /* 0x000000040000795c */ /* 0x000fea0000300000 */
[----:B------:R-:W-:-:S04]  /*a1b0*/  HFMA2 R3, -RZ, RZ, 0, 0 ;  /* 0x00000000ff037431 */ /* 0x000fc800000001ff */
[----:B------:R-:W-:Y:S05]  /*a1c0*/  RET.REL.NODEC R2 `(_ZN7cutlass13device_kernelINS_4gemm6kernel13GemmUniversalIN4cute5tupleIJiiiiEEENS1_10collective13CollectiveMmaINS1_35MainloopSm100TmaUmmaWarpSpecializedILi6ELi2ELi4ENS5_IJNS4_1CILi8EEENSA_ILi1EEESC_EEEEENS5_IJNSA_ILi128EEESF_SF_EEENS_6half_tENS5_IJlSC_lEEESH_SI_NS4_8TiledMMAINS4_8MMA_AtomIJNS4_26SM100_MMA_F16BF16_2x1SM_SSISH_SH_fLi128ELi128ELNS4_4UMMA5MajorE0ELSN_0ELNSM_7ScaleInE0ELSO_0EEEEEENS4_6LayoutINS5_IJSC_SC_SC_EEENS5_IJNSA_ILi0EEEST_ST_EEEEENS5_IJNS4_10UnderscoreESW_SW_EEEEENS4_18SM100_TMA_2SM_LOADENS4_14ComposedLayoutINS4_7SwizzleILi3ELi4ELi3EEENS4_18smem_ptr_flag_bitsILi16EEENSR_INS5_IJSB_NSA_ILi64EEEEEENS5_IJS15_SC_EEEEEEEvNS4_8identityENS4_28SM100_TMA_2SM_LOAD_MULTICASTES19_vS1A_EENS_8epilogue10collective18CollectiveEpilogueINS1D_23Sm100TmaWarpSpecializedILi4ELi2ELi16ELb1ELb0EEEJNS5_IJS15_SF_SF_EEENS5_IJNSR_IS15_SC_EENSR_INS5_IJNSA_ILi16EEENSA_ILi2EEEEEENS5_IJSC_S15_EEEEEEEESH_SI_SH_SI_NS1D_6fusion15FusionCallbacksIS1H_NS1Q_17LinearCombinationISH_fSH_fLNS_15FloatRoundStyleE2EEES1I_S1P_JEEENS4_5SM1004TMEM4LOAD26SM100_TMEM_LOAD_32dp32b16xENS4_13SM90_TMA_LOADENS10_INS11_ILi1ELi4ELi3EEES14_NSR_INS5_IJSB_S1K_EEENS5_IJS1K_SC_EEEEEEENS4_39AutoVectorizingCopyWithAssumedAlignmentILi128EEENS4_14SM90_TMA_STOREES25_S27_S27_EEEvvEEEEvNT_6ParamsE) ;  /* 0xffffff5c028c7950 */ /* 0x000fea0003c3ffff */
        .weak           $__internal_1_$__cuda_sm10x_tcgen05_guardrail_trap_phase_invalid_during_alloc
        .type           $__internal_1_$__cuda_sm10x_tcgen05_guardrail_trap_phase_invalid_during_alloc,@function
        .size           $__internal_1_$__cuda_sm10x_tcgen05_guardrail_trap_phase_invalid_during_alloc,($__internal_2_$__cuda_sm10x_tcgen05_guardrail_trap_unallocated_columns_being_dealloced - $__internal_1_$__cuda_sm10x_tcgen05_guardrail_trap_phase_invalid_during_alloc)
$__internal_1_$__cuda_sm10x_tcgen05_guardrail_trap_phase_invalid_during_alloc:
[----:B------:R-:W-:Y:S05]  /*a1d0*/  BPT.TRAP 0x1 ;  /* 0x000000040000795c */ /* 0x000fea0000300000 */
[----:B------:R-:W-:-:S04]  /*a1e0*/  MOV R5, 0x0 ;  /* 0x0000000000057802 */ /* 0x000fc80000000f00 */
[----:B------:R-:W-:Y:S05]  /*a1f0*/  RET.REL.NODEC R4 `(_ZN7cutlass13device_kernelINS_4gemm6kernel13GemmUniversalIN4cute5tupleIJiiiiEEENS1_10collective13CollectiveMmaINS1_35MainloopSm100TmaUmmaWarpSpecializedILi6ELi2ELi4ENS5_IJNS4_1CILi8EEENSA_ILi1EEESC_EEEEENS5_IJNSA_ILi128EEESF_SF_EEENS_6half_tENS5_IJlSC_lEEESH_SI_NS4_8TiledMMAINS4_8MMA_AtomIJNS4_26SM100_MMA_F16BF16_2x1SM_SSISH_SH_fLi128ELi128ELNS4_4UMMA5MajorE0ELSN_0ELNSM_7ScaleInE0ELSO_0EEEEEENS4_6LayoutINS5_IJSC_SC_SC_EEENS5_IJNSA_ILi0EEEST_ST_EEEEENS5_IJNS4_10UnderscoreESW_SW_EEEEENS4_18SM100_TMA_2SM_LOADENS4_14ComposedLayoutINS4_7SwizzleILi3ELi4ELi3EEENS4_18smem_ptr_flag_bitsILi16EEENSR_INS5_IJSB_NSA_ILi64EEEEEENS5_IJS15_SC_EEEEEEEvNS4_8identityENS4_28SM100_TMA_2SM_LOAD_MULTICASTES19_vS1A_EENS_8epilogue10collective18CollectiveEpilogueINS1D_23Sm100TmaWarpSpecializedILi4ELi2ELi16ELb1ELb0EEEJNS5_IJS15_SF_SF_EEENS5_IJNSR_IS15_SC_EENSR_INS5_IJNSA_ILi16EEENSA_ILi2EEEEEENS5_IJSC_S15_EEEEEEEESH_SI_SH_SI_NS1D_6fusion15FusionCallbacksIS1H_NS1Q_17LinearCombinationISH_fSH_fLNS_15FloatRoundStyleE2EEES1I_S1P_JEEENS4_5SM1004TMEM4LOAD26SM100_TMEM_LOAD_32dp32b16xENS4_13SM90_TMA_LOADENS10_INS11_ILi1ELi4ELi3EEES14_NSR_INS5_IJSB_S1K_EEENS5_IJS1K_SC_EEEEEEENS4_39AutoVectorizingCopyWithAssumedAlignmentILi128EEENS4_14SM90_TMA_STOREES25_S27_S27_EEEvvEEEEvNT_6ParamsE) ;  /* 0xffffff5c04807950 */ /* 0x000fea0003c3ffff */
        .weak           $__internal_2_$__cuda_sm10x_tcgen05_guardrail_trap_unallocated_columns_being_dealloced
        .type           $__internal_2_$__cuda_sm10x_tcgen05_guardrail_trap_unallocated_columns_being_dealloced,@function
        .size           $__internal_2_$__cuda_sm10x_tcgen05_guardrail_trap_unallocated_columns_being_dealloced,(.L_x_205 - $__internal_2_$__cuda_sm10x_tcgen05_guardrail_trap_unallocated_columns_being_dealloced)
$__internal_2_$__cuda_sm10x_tcgen05_guardrail_trap_unallocated_columns_being_dealloced:
[----:B------:R-:W-:Y:S05]  /*a200*/  BPT.TRAP 0x1 ;  /* 0x000000040000795c */ /* 0x000fea0000300000 */
[----:B------:R-:W-:-:S04]  /*a210*/  HFMA2 R3, -RZ, RZ, 0, 0 ;  /* 0x00000000ff037431 */ /* 0x000fc800000001ff */
[----:B------:R-:W-:Y:S05]  /*a220*/  RET.REL.NODEC R2 `(_ZN7cutlass13device_kernelINS_4gemm6kernel13GemmUniversalIN4cute5tupleIJiiiiEEENS1_10collective13CollectiveMmaINS1_35MainloopSm100TmaUmmaWarpSpecializedILi6ELi2ELi4ENS5_IJNS4_1CILi8EEENSA_ILi1EEESC_EEEEENS5_IJNSA_ILi128EEESF_SF_EEENS_6half_tENS5_IJlSC_lEEESH_SI_NS4_8TiledMMAINS4_8MMA_AtomIJNS4_26SM100_MMA_F16BF16_2x1SM_SSISH_SH_fLi128ELi128ELNS4_4UMMA5MajorE0ELSN_0ELNSM_7ScaleInE0ELSO_0EEEEEENS4_6LayoutINS5_IJSC_SC_SC_EEENS5_IJNSA_ILi0EEEST_ST_EEEEENS5_IJNS4_10UnderscoreESW_SW_EEEEENS4_18SM100_TMA_2SM_LOADENS4_14ComposedLayoutINS4_7SwizzleILi3ELi4ELi3EEENS4_18smem_ptr_flag_bitsILi16EEENSR_INS5_IJSB_NSA_ILi64EEEEEENS5_IJS15_SC_EEEEEEEvNS4_8identityENS4_28SM100_TMA_2SM_LOAD_MULTICASTES19_vS1A_EENS_8epilogue10collective18CollectiveEpilogueINS1D_23Sm100TmaWarpSpecializedILi4ELi2ELi16ELb1ELb0EEEJNS5_IJS15_SF_SF_EEENS5_IJNSR_IS15_SC_EENSR_INS5_IJNSA_ILi16EEENSA_ILi2EEEEEENS5_IJSC_S15_EEEEEEEESH_SI_SH_SI_NS1D_6fusion15FusionCallbacksIS1H_NS1Q_17LinearCombinationISH_fSH_fLNS_15FloatRoundStyleE2EEES1I_S1P_JEEENS4_5SM1004TMEM4LOAD26SM100_TMEM_LOAD_32dp32b16xENS4_13SM90_TMA_LOADENS10_INS11_ILi1ELi4ELi3EEES14_NSR_INS5_IJSB_S1K_EEENS5_IJS1K_SC_EEEEEEENS4_39AutoVectorizingCopyWithAssumedAlignmentILi128EEENS4_14SM90_TMA_STOREES25_S27_S27_EEEvvEEEEvNT_6ParamsE) ;  /* 0xffffff5c02747950 */ /* 0x000fea0003c3ffff */
.L_x_204:
[----:B------:R-:W-:-:S00]  /*a230*/  BRA `(.L_x_204) ;  /* 0xfffffffc00fc7947 */ /* 0x000fc0000383ffff */
[----:B------:R-:W-:-:S00]  /*a240*/  NOP ;  /* 0x0000000000007918 */ /* 0x000fc00000000000 */
        /* <DEDUP_REMOVED lines=11> */
.L_x_205:


//--------------------- .nv.global.init           --------------------------
	.section	.nv.global.init,"aw",@progbits
.nv.global.init:
	.type		$str$27,@object
	.size		$str$27,($str$28 - $str$27)
$str$27:
        /*0000*/ 	.byte	0x28, 0x61, 0x64, 0x64, 0x72, 0x65, 0x73, 0x73, 0x20, 0x26, 0x20, 0x6d, 0x61, 0x73, 0x6b, 0x29
        /*0010*/ 	.byte	0x20, 0x3d, 0x3d, 0x20, 0x30, 0x00
	.type		$str$28,@object
	.size		$str$28,($str$26 - $str$28)
$str$28:
        /*0016*/ 	.byte	0x2f, 0x74, 0x6d, 0x70, 0x2f, 0x63, 0x75, 0x74, 0x6c, 0x61, 0x73, 0x73, 0x5f, 0x73, 0x77, 0x65
        /*0026*/ 	.byte	0x65, 0x70, 0x5f, 0x73, 0x72, 0x63, 0x2f, 0x69, 0x6e, 0x63, 0x6c, 0x75, 0x64, 0x65, 0x2f, 0x63
        /*0036*/ 	.byte	0x75, 0x74, 0x65, 0x2f, 0x70, 0x6f, 0x69, 0x6e, 0x74, 0x65, 0x72, 0x5f, 0x66, 0x6c, 0x61, 0x67
        /*0046*/ 	.byte	0x67, 0x65, 0x64, 0x2e, 0x68, 0x70, 0x70, 0x00
	.type		$str$26,@object
	.size		$str$26,($str$25 - $str$26)
$str$26:
        /*004e*/ 	.byte	0x2f, 0x74, 0x6d, 0x70, 0x2f, 0x63, 0x75, 0x74, 0x6c, 0x61, 0x73, 0x73, 0x5f, 0x73, 0x77, 0x65
        /*005e*/ 	.byte	0x65, 0x70, 0x5f, 0x73, 0x72, 0x63, 0x2f, 0x69, 0x6e, 0x63, 0x6c, 0x75, 0x64, 0x65, 0x2f, 0x63
        /*006e*/ 	.byte	0x75, 0x74, 0x65, 0x2f, 0x61, 0x74, 0x6f, 0x6d, 0x2f, 0x63, 0x6f, 0x70, 0x79, 0x5f, 0x74, 0x72
        /*007e*/ 	.byte	0x61, 0x69, 0x74, 0x73, 0x5f, 0x73, 0x6d, 0x31, 0x30, 0x30, 0x2e, 0x68, 0x70, 0x70, 0x00
	.type		$str$25,@object
	.size		$str$25,(__unnamed_1 - $str$25)
$str$25:
        /*008d*/ 	.byte	0x28, 0x28, 0x75, 0x69, 0x6e, 0x74, 0x33, 0x32, 0x5f, 0x74, 0x28, 0x74, 0x68, 0x72, 0x65, 0x61
        /*009d*/ 	.byte	0x64, 0x49, 0x64, 0x78, 0x2e, 0x78, 0x29, 0x20, 0x2f, 0x20, 0x33, 0x32, 0x29, 0x20, 0x25, 0x20
        /*00ad*/ 	.byte	0x34, 0x29, 0x20, 0x3d, 0x3d, 0x20, 0x28, 0x28, 0x28, 0x74, 0x6d, 0x65, 0x6d, 0x5f, 0x61, 0x64
        /*00bd*/ 	.byte	0x64, 0x72, 0x20, 0x3e, 0x3e, 0x20, 0x31, 0x36, 0x29, 0x20, 0x2f, 0x20, 0x33, 0x32, 0x29, 0x20
        /*00cd*/ 	.byte	0x25, 0x20, 0x34, 0x29, 0x00
	.type		__unnamed_1,@object
	.size		__unnamed_1,(__unnamed_2 - __unnamed_1)
__unnamed_1:
        /*00d2*/ 	.byte	0x61, 0x75, 0x74, 0x6f, 0x20, 0x63, 0x75, 0x74, 0x65, 0x3a, 0x3a, 0x61, 0x73, 0x5f, 0x70, 0x6f
        /* <DEDUP_REMOVED lines=24> */
        /*0262*/ 	.byte	0x34, 0x38, 0x3e, 0x3e, 0x3e, 0x3e, 0x5d, 0x00
	.type		__unnamed_2,@object
	.size		__unnamed_2,(.L_2 - __unnamed_2)
__unnamed_2:
        /* <DEDUP_REMOVED lines=40> */
        /*04ea*/ 	.byte	0x3a, 0x3a, 0x43, 0x3c, 0x30, 0x3e, 0x3e, 0x3e, 0x3e, 0x5d, 0x00
.L_2:


//--------------------- .nv.shared._ZN7cutlass13device_kernelINS_4gemm6kernel13GemmUniversalIN4cute5tupleIJiiiiEEENS1_10collective13CollectiveMmaINS1_35MainloopSm100TmaUmmaWarpSpecializedILi6ELi2ELi4ENS5_IJNS4_1CILi8EEENSA_ILi1EEESC_EEEEENS5_IJNSA_ILi128EEESF_SF_EEENS_6half_tENS5_IJlSC_lEEESH_SI_NS4_8TiledMMAINS4_8MMA_AtomIJNS4_26SM100_MMA_F16BF16_2x1SM_SSISH_SH_fLi128ELi128ELNS4_4UMMA5MajorE0ELSN_0ELNSM_7ScaleInE0ELSO_0EEEEEENS4_6LayoutINS5_IJSC_SC_SC_EEENS5_IJNSA_ILi0EEEST_ST_EEEEENS5_IJNS4_10UnderscoreESW_SW_EEEEENS4_18SM100_TMA_2SM_LOADENS4_14ComposedLayoutINS4_7SwizzleILi3ELi4ELi3EEENS4_18smem_ptr_flag_bitsILi16EEENSR_INS5_IJSB_NSA_ILi64EEEEEENS5_IJS15_SC_EEEEEEEvNS4_8identityENS4_28SM100_TMA_2SM_LOAD_MULTICASTES19_vS1A_EENS_8epilogue10collective18CollectiveEpilogueINS1D_23Sm100TmaWarpSpecializedILi4ELi2ELi16ELb1ELb0EEEJNS5_IJS15_SF_SF_EEENS5_IJNSR_IS15_SC_EENSR_INS5_IJNSA_ILi16EEENSA_ILi2EEEEEENS5_IJSC_S15_EEEEEEEESH_SI_SH_SI_NS1D_6fusion15FusionCallbacksIS1H_NS1Q_17LinearCombinationISH_fSH_fLNS_15FloatRoundStyleE2EEES1I_S1P_JEEENS4_5SM1004TMEM4LOAD26SM100_TMEM_LOAD_32dp32b16xENS4_13SM90_TMA_LOADENS10_INS11_ILi1ELi4ELi3EEES14_NSR_INS5_IJSB_S1K_EEENS5_IJS1K_SC_EEEEEEENS4_39AutoVectorizingCopyWithAssumedAlignmentILi128EEENS4_14SM90_TMA_STOREES25_S27_S27_EEEvvEEEEvNT_6ParamsE --------------------------
	.section	.nv.shared._ZN7cutlass13device_kernelINS_4gemm6kernel13GemmUniversalIN4cute5tupleIJiiiiEEENS1_10collective13CollectiveMmaINS1_35MainloopSm100TmaUmmaWarpSpecializedILi6ELi2ELi4ENS5_IJNS4_1CILi8EEENSA_ILi1EEESC_EEEEENS5_IJNSA_ILi128EEESF_SF_EEENS_6half_tENS5_IJlSC_lEEESH_SI_NS4_8TiledMMAINS4_8MMA_AtomIJNS4_26SM100_MMA_F16BF16_2x1SM_SSISH_SH_fLi128ELi128ELNS4_4UMMA5MajorE0ELSN_0ELNSM_7ScaleInE0ELSO_0EEEEEENS4_6LayoutINS5_IJSC_SC_SC_EEENS5_IJNSA_ILi0EEEST_ST_EEEEENS5_IJNS4_10UnderscoreESW_SW_EEEEENS4_18SM100_TMA_2SM_LOADENS4_14ComposedLayoutINS4_7SwizzleILi3ELi4ELi3EEENS4_18smem_ptr_flag_bitsILi16EEENSR_INS5_IJSB_NSA_ILi64EEEEEENS5_IJS15_SC_EEEEEEEvNS4_8identityENS4_28SM100_TMA_2SM_LOAD_MULTICASTES19_vS1A_EENS_8epilogue10collective18CollectiveEpilogueINS1D_23Sm100TmaWarpSpecializedILi4ELi2ELi16ELb1ELb0EEEJNS5_IJS15_SF_SF_EEENS5_IJNSR_IS15_SC_EENSR_INS5_IJNSA_ILi16EEENSA_ILi2EEEEEENS5_IJSC_S15_EEEEEEEESH_SI_SH_SI_NS1D_6fusion15FusionCallbacksIS1H_NS1Q_17LinearCombinationISH_fSH_fLNS_15FloatRoundStyleE2EEES1I_S1P_JEEENS4_5SM1004TMEM4LOAD26SM100_TMEM_LOAD_32dp32b16xENS4_13SM90_TMA_LOADENS10_INS11_ILi1ELi4ELi3EEES14_NSR_INS5_IJSB_S1K_EEENS5_IJS1K_SC_EEEEEEENS4_39AutoVectorizingCopyWithAssumedAlignmentILi128EEENS4_14SM90_TMA_STOREES25_S27_S27_EEEvvEEEEvNT_6ParamsE,"aw",@nobits
	.sectionflags	@""
	.align	16
	.zero		1024


//--------------------- .nv.shared.reserved.0     --------------------------
	.section	.nv.shared.reserved.0,"aw",@nobits
	.weak		__nv_reservedSMEM_offset_0_alias
	.size		__nv_reservedSMEM_offset_0_alias, 0, 64
	.other		__nv_reservedSMEM_offset_0_alias,@"STO_CUDA_RESERVED_SHARED STV_DEFAULT"
__nv_reservedSMEM_offset_0_alias:
	.zero		0
.nv.shared.reserved.0:
	.zero		64
	.weak		__nv_reservedSMEM_tcgen05_partition
	.type		__nv_reservedSMEM_tcgen05_partition,@object
	.size		__nv_reservedSMEM_tcgen05_partition,(.L_0 - __nv_reservedSMEM_tcgen05_partition)
__nv_reservedSMEM_tcgen05_partition:
	.zero		32
.L_0:


//--------------------- .nv.global                --------------------------
	.section	.nv.global,"aw",@nobits
.nv.global:
	.type		_ZN40_INTERNAL_b21f542e_4_k_cu_04dc2e8e_334254cute1_E,@object
	.size		_ZN40_INTERNAL_b21f542e_4_k_cu_04dc2e8e_334254cute1_E,(_ZN40_INTERNAL_b21f542e_4_k_cu_04dc2e8e_334254cuda3std3__45__cpo6cbeginE - _ZN40_INTERNAL_b21f542e_4_k_cu_04dc2e8e_334254cute1_E)
_ZN40_INTERNAL_b21f542e_4_k_cu_04dc2e8e_334254cute1_E:
	.zero		1
	.type		_ZN40_INTERNAL_b21f542e_4_k_cu_04dc2e8e_334254cuda3std3__45__cpo6cbeginE,@object
	.size		_ZN40_INTERNAL_b21f542e_4_k_cu_04dc2e8e_334254cuda3std3__45__cpo6cbeginE,(_ZN40_INTERNAL_b21f542e_4_k_cu_04dc2e8e_334254cuda3std3__48in_placeE - _ZN40_INTERNAL_b21f542e_4_k_cu_04dc2e8e_334254cuda3std3__45__cpo6cbeginE)
_ZN40_INTERNAL_b21f542e_4_k_cu_04dc2e8e_334254cuda3std3__45__cpo6cbeginE:
	.zero		1
	.type		_ZN40_INTERNAL_b21f542e_4_k_cu_04dc2e8e_334254cuda3std3__48in_placeE,@object
	.size		_ZN40_INTERNAL_b21f542e_4_k_cu_04dc2e8e_334254cuda3std3__48in_placeE,(_ZN40_INTERNAL_b21f542e_4_k_cu_04dc2e8e_334254cuda3std6ranges3__45__cpo9iter_moveE - _ZN40_INTERNAL_b21f542e_4_k_cu_04dc2e8e_334254cuda3std3__48in_placeE)
_ZN40_INTERNAL_b21f542e_4_k_cu_04dc2e8e_334254cuda3std3__48in_placeE:
	.zero		1
	.type		_ZN40_INTERNAL_b21f542e_4_k_cu_04dc2e8e_334254cuda3std6ranges3__45__cpo9iter_moveE,@object
	.size		_ZN40_INTERNAL_b21f542e_4_k_cu_04dc2e8e_334254cuda3std6ranges3__45__cpo9iter_moveE,(_ZN40_INTERNAL_b21f542e_4_k_cu_04dc2e8e_334254cuda3std3__45__cpo5beginE - _ZN40_INTERNAL_b21f542e_4_k_cu_04dc2e8e_334254cuda3std6ranges3__45__cpo9iter_moveE)
_ZN40_INTERNAL_b21f542e_4_k_cu_04dc2e8e_334254cuda3std6ranges3__45__cpo9iter_moveE:
	.zero		1
	.type		_ZN40_INTERNAL_b21f542e_4_k_cu_04dc2e8e_334254cuda3std3__45__cpo5beginE,@object
	.size		_ZN40_INTERNAL_b21f542e_4_k_cu_04dc2e8e_334254cuda3std3__45__cpo5beginE,(_ZN40_INTERNAL_b21f542e_4_k_cu_04dc2e8e_334254cuda3std3__442_GLOBAL__N__b21f542e_4_k_cu_04dc2e8e_334256ignoreE - _ZN40_INTERNAL_b21f542e_4_k_cu_04dc2e8e_334254cuda3std3__45__cpo5beginE)
_ZN40_INTERNAL_b21f542e_4_k_cu_04dc2e8e_334254cuda3std3__45__cpo5beginE:
	.zero		1
	.type		_ZN40_INTERNAL_b21f542e_4_k_cu_04dc2e8e_334254cuda3std3__442_GLOBAL__N__b21f542e_4_k_cu_04dc2e8e_334256ignoreE,@object
	.size		_ZN40_INTERNAL_b21f542e_4_k_cu_04dc2e8e_334254cuda3std3__442_GLOBAL__N__b21f542e_4_k_cu_04dc2e8e_334256ignoreE,(_ZN40_INTERNAL_b21f542e_4_k_cu_04dc2e8e_334254cute7productE - _ZN40_INTERNAL_b21f542e_4_k_cu_04dc2e8e_334254cuda3std3__442_GLOBAL__N__b21f542e_4_k_cu_04dc2e8e_334256ignoreE)
_ZN40_INTERNAL_b21f542e_4_k_cu_04dc2e8e_334254cuda3std3__442_GLOBAL__N__b21f542e_4_k_cu_04dc2e8e_334256ignoreE:
	.zero		1
	.type		_ZN40_INTERNAL_b21f542e_4_k_cu_04dc2e8e_334254cute7productE,@object
	.size		_ZN40_INTERNAL_b21f542e_4_k_cu_04dc2e8e_334254cute7productE,(_ZN40_INTERNAL_b21f542e_4_k_cu_04dc2e8e_334254cuda3std3__45__cpo3endE - _ZN40_INTERNAL_b21f542e_4_k_cu_04dc2e8e_334254cute7productE)
_ZN40_INTERNAL_b21f542e_4_k_cu_04dc2e8e_334254cute7productE:
	.zero		1
	.type		_ZN40_INTERNAL_b21f542e_4_k_cu_04dc2e8e_334254cuda3std3__45__cpo3endE,@object
	.size		_ZN40_INTERNAL_b21f542e_4_k_cu_04dc2e8e_334254cuda3std3__45__cpo3endE,(_ZN40_INTERNAL_b21f542e_4_k_cu_04dc2e8e_334254cuda3std3__419piecewise_constructE - _ZN40_INTERNAL_b21f542e_4_k_cu_04dc2e8e_334254cuda3std3__45__cpo3endE)
_ZN40_INTERNAL_b21f542e_4_k_cu_04dc2e8e_334254cuda3std3__45__cpo3endE:
	.zero		1
	.type		_ZN40_INTERNAL_b21f542e_4_k_cu_04dc2e8e_334254cuda3std3__419piecewise_constructE,@object
	.size		_ZN40_INTERNAL_b21f542e_4_k_cu_04dc2e8e_334254cuda3std3__419piecewise_constructE,(_ZN40_INTERNAL_b21f542e_4_k_cu_04dc2e8e_334254cuda3std3__45__cpo4cendE - _ZN40_INTERNAL_b21f542e_4_k_cu_04dc2e8e_334254cuda3std3__419piecewise_constructE)
_ZN40_INTERNAL_b21f542e_4_k_cu_04dc2e8e_334254cuda3std3__419piecewise_constructE:
	.zero		1
	.type		_ZN40_INTERNAL_b21f542e_4_k_cu_04dc2e8e_334254cuda3std3__45__cpo4cendE,@object
	.size		_ZN40_INTERNAL_b21f542e_4_k_cu_04dc2e8e_334254cuda3std3__45__cpo4cendE,(_ZN40_INTERNAL_b21f542e_4_k_cu_04dc2e8e_334254cuda3std6ranges3__45__cpo4swapE - _ZN40_INTERNAL_b21f542e_4_k_cu_04dc2e8e_334254cuda3std3__45__cpo4cendE)
_ZN40_INTERNAL_b21f542e_4_k_cu_04dc2e8e_334254cuda3std3__45__cpo4cendE:
	.zero		1
	.type		_ZN40_INTERNAL_b21f542e_4_k_cu_04dc2e8e_334254cuda3std6ranges3__45__cpo4swapE,@object
	.size		_ZN40_INTERNAL_b21f542e_4_k_cu_04dc2e8e_334254cuda3std6ranges3__45__cpo4swapE,(.L_10 - _ZN40_INTERNAL_b21f542e_4_k_cu_04dc2e8e_334254cuda3std6ranges3__45__cpo4swapE)
_ZN40_INTERNAL_b21f542e_4_k_cu_04dc2e8e_334254cuda3std6ranges3__45__cpo4swapE:
	.zero		1
.L_10:


//--------------------- .nv.constant0._ZN7cutlass13device_kernelINS_4gemm6kernel13GemmUniversalIN4cute5tupleIJiiiiEEENS1_10collective13CollectiveMmaINS1_35MainloopSm100TmaUmmaWarpSpecializedILi6ELi2ELi4ENS5_IJNS4_1CILi8EEENSA_ILi1EEESC_EEEEENS5_IJNSA_ILi128EEESF_SF_EEENS_6half_tENS5_IJlSC_lEEESH_SI_NS4_8TiledMMAINS4_8MMA_AtomIJNS4_26SM100_MMA_F16BF16_2x1SM_SSISH_SH_fLi128ELi128ELNS4_4UMMA5MajorE0ELSN_0ELNSM_7ScaleInE0ELSO_0EEEEEENS4_6LayoutINS5_IJSC_SC_SC_EEENS5_IJNSA_ILi0EEEST_ST_EEEEENS5_IJNS4_10UnderscoreESW_SW_EEEEENS4_18SM100_TMA_2SM_LOADENS4_14ComposedLayoutINS4_7SwizzleILi3ELi4ELi3EEENS4_18smem_ptr_flag_bitsILi16EEENSR_INS5_IJSB_NSA_ILi64EEEEEENS5_IJS15_SC_EEEEEEEvNS4_8identityENS4_28SM100_TMA_2SM_LOAD_MULTICASTES19_vS1A_EENS_8epilogue10collective18CollectiveEpilogueINS1D_23Sm100TmaWarpSpecializedILi4ELi2ELi16ELb1ELb0EEEJNS5_IJS15_SF_SF_EEENS5_IJNSR_IS15_SC_EENSR_INS5_IJNSA_ILi16EEENSA_ILi2EEEEEENS5_IJSC_S15_EEEEEEEESH_SI_SH_SI_NS1D_6fusion15FusionCallbacksIS1H_NS1Q_17LinearCombinationISH_fSH_fLNS_15FloatRoundStyleE2EEES1I_S1P_JEEENS4_5SM1004TMEM4LOAD26SM100_TMEM_LOAD_32dp32b16xENS4_13SM90_TMA_LOADENS10_INS11_ILi1ELi4ELi3EEES14_NSR_INS5_IJSB_S1K_EEENS5_IJS1K_SC_EEEEEEENS4_39AutoVectorizingCopyWithAssumedAlignmentILi128EEENS4_14SM90_TMA_STOREES25_S27_S27_EEEvvEEEEvNT_6ParamsE --------------------------
	.section	.nv.constant0._ZN7cutlass13device_kernelINS_4gemm6kernel13GemmUniversalIN4cute5tupleIJiiiiEEENS1_10collective13CollectiveMmaINS1_35MainloopSm100TmaUmmaWarpSpecializedILi6ELi2ELi4ENS5_IJNS4_1CILi8EEENSA_ILi1EEESC_EEEEENS5_IJNSA_ILi128EEESF_SF_EEENS_6half_tENS5_IJlSC_lEEESH_SI_NS4_8TiledMMAINS4_8MMA_AtomIJNS4_26SM100_MMA_F16BF16_2x1SM_SSISH_SH_fLi128ELi128ELNS4_4UMMA5MajorE0ELSN_0ELNSM_7ScaleInE0ELSO_0EEEEEENS4_6LayoutINS5_IJSC_SC_SC_EEENS5_IJNSA_ILi0EEEST_ST_EEEEENS5_IJNS4_10UnderscoreESW_SW_EEEEENS4_18SM100_TMA_2SM_LOADENS4_14ComposedLayoutINS4_7SwizzleILi3ELi4ELi3EEENS4_18smem_ptr_flag_bitsILi16EEENSR_INS5_IJSB_NSA_ILi64EEEEEENS5_IJS15_SC_EEEEEEEvNS4_8identityENS4_28SM100_TMA_2SM_LOAD_MULTICASTES19_vS1A_EENS_8epilogue10collective18CollectiveEpilogueINS1D_23Sm100TmaWarpSpecializedILi4ELi2ELi16ELb1ELb0EEEJNS5_IJS15_SF_SF_EEENS5_IJNSR_IS15_SC_EENSR_INS5_IJNSA_ILi16EEENSA_ILi2EEEEEENS5_IJSC_S15_EEEEEEEESH_SI_SH_SI_NS1D_6fusion15FusionCallbacksIS1H_NS1Q_17LinearCombinationISH_fSH_fLNS_15FloatRoundStyleE2EEES1I_S1P_JEEENS4_5SM1004TMEM4LOAD26SM100_TMEM_LOAD_32dp32b16xENS4_13SM90_TMA_LOADENS10_INS11_ILi1ELi4ELi3EEES14_NSR_INS5_IJSB_S1K_EEENS5_IJS1K_SC_EEEEEEENS4_39AutoVectorizingCopyWithAssumedAlignmentILi128EEENS4_14SM90_TMA_STOREES25_S27_S27_EEEvvEEEEvNT_6ParamsE,"a",@progbits
	.sectionflags	@""
	.align	4
.nv.constant0._ZN7cutlass13device_kernelINS_4gemm6kernel13GemmUniversalIN4cute5tupleIJiiiiEEENS1_10collective13CollectiveMmaINS1_35MainloopSm100TmaUmmaWarpSpecializedILi6ELi2ELi4ENS5_IJNS4_1CILi8EEENSA_ILi1EEESC_EEEEENS5_IJNSA_ILi128EEESF_SF_EEENS_6half_tENS5_IJlSC_lEEESH_SI_NS4_8TiledMMAINS4_8MMA_AtomIJNS4_26SM100_MMA_F16BF16_2x1SM_SSISH_SH_fLi128ELi128ELNS4_4UMMA5MajorE0ELSN_0ELNSM_7ScaleInE0ELSO_0EEEEEENS4_6LayoutINS5_IJSC_SC_SC_EEENS5_IJNSA_ILi0EEEST_ST_EEEEENS5_IJNS4_10UnderscoreESW_SW_EEEEENS4_18SM100_TMA_2SM_LOADENS4_14ComposedLayoutINS4_7SwizzleILi3ELi4ELi3EEENS4_18smem_ptr_flag_bitsILi16EEENSR_INS5_IJSB_NSA_ILi64EEEEEENS5_IJS15_SC_EEEEEEEvNS4_8identityENS4_28SM100_TMA_2SM_LOAD_MULTICASTES19_vS1A_EENS_8epilogue10collective18CollectiveEpilogueINS1D_23Sm100TmaWarpSpecializedILi4ELi2ELi16ELb1ELb0EEEJNS5_IJS15_SF_SF_EEENS5_IJNSR_IS15_SC_EENSR_INS5_IJNSA_ILi16EEENSA_ILi2EEEEEENS5_IJSC_S15_EEEEEEEESH_SI_SH_SI_NS1D_6fusion15FusionCallbacksIS1H_NS1Q_17LinearCombinationISH_fSH_fLNS_15FloatRoundStyleE2EEES1I_S1P_JEEENS4_5SM1004TMEM4LOAD26SM100_TMEM_LOAD_32dp32b16xENS4_13SM90_TMA_LOADENS10_INS11_ILi1ELi4ELi3EEES14_NSR_INS5_IJSB_S1K_EEENS5_IJS1K_SC_EEEEEEENS4_39AutoVectorizingCopyWithAssumedAlignmentILi128EEENS4_14SM90_TMA_STOREES25_S27_S27_EEEvvEEEEvNT_6ParamsE:
	.zero		2944


//--------------------- SYMBOLS --------------------------

	.type		.nv.reservedSmem.offset0,@object
	.size		.nv.reservedSmem.offset0,0x4
	.type		.nv.reservedSmem.cap,@object
	.size		.nv.reservedSmem.cap,0x4
	.type		__assertfail,@function
